// auto-generated by cutlass_sweep.gemm — config: {"arch": "sm_100", "cluster_m": 4, "cluster_n": 1, "dtype": "fp16", "dtype_b": "fp16", "layout": "nt", "stages": 0, "tile_k": 32, "tile_m": 256, "tile_n": 128}
#include "cutlass/cutlass.h"
#include "cutlass/gemm/collective/collective_builder.hpp"
#include "cutlass/gemm/device/gemm_universal_adapter.h"
#include "cutlass/gemm/kernel/gemm_universal.hpp"
#include "cutlass/epilogue/collective/collective_builder.hpp"

using ElemA = cutlass::half_t;
using ElemB = cutlass::half_t;
using ElemCD = cutlass::half_t;
using Acc  = float;
using TileShape    = cute::Shape<cute::_256, cute::_128, cute::_32>;
using ClusterShape = cute::Shape<cute::_4, cute::_1, cute::_1>;

using CollectiveEpilogue = typename cutlass::epilogue::collective::CollectiveBuilder<
    cutlass::arch::Sm100, cutlass::arch::OpClassTensorOp,
    TileShape, ClusterShape,
    cutlass::epilogue::collective::EpilogueTileAuto,
    Acc, Acc,
    ElemCD, cutlass::layout::RowMajor, 128 / cutlass::sizeof_bits<ElemCD>::value,
    ElemCD, cutlass::layout::RowMajor, 128 / cutlass::sizeof_bits<ElemCD>::value,
    cutlass::epilogue::collective::EpilogueScheduleAuto
  >::CollectiveOp;

using CollectiveMainloop = typename cutlass::gemm::collective::CollectiveBuilder<
    cutlass::arch::Sm100, cutlass::arch::OpClassTensorOp,
    ElemA, cutlass::layout::RowMajor, 128 / cutlass::sizeof_bits<ElemA>::value,
    ElemB, cutlass::layout::ColumnMajor, 128 / cutlass::sizeof_bits<ElemB>::value,
    Acc,
    TileShape, ClusterShape,
    cutlass::gemm::collective::StageCountAutoCarveout<static_cast<int>(sizeof(typename CollectiveEpilogue::SharedStorage))>,
    cutlass::gemm::collective::KernelScheduleAuto
  >::CollectiveOp;

using GemmKernel = cutlass::gemm::kernel::GemmUniversal<
    cute::Shape<int,int,int,int>,
    CollectiveMainloop,
    CollectiveEpilogue
>;
using Gemm = cutlass::gemm::device::GemmUniversalAdapter<GemmKernel>;

// Force the device kernel symbol into the cubin without needing a host main.
auto* _anchor = &cutlass::device_kernel<GemmKernel>;


// ===== COMPILED SASS (sm_100a) =====

	.target	sm_100a

	.elftype	@"ET_EXEC"


//--------------------- .note.nv.tkinfo           --------------------------
	.section	.note.nv.tkinfo,"",@"SHT_NOTE"
	.sectionflags	@"SHF_NOTE_NV_TKINFO"
	.tkinfo
        /*0018*/ 	.word	0x00000002
        /*0030*/ 	.string	""
        /*0030*/ 	.string	"ptxas"
        /*0030*/ 	.string	"Cuda compilation tools, release 13.0, V13.0.88"
        /*0030*/ 	.string	"Build cuda_13.0.r13.0/compiler.36424714_0"
        /*0030*/ 	.string	"-arch sm_100a -m 64 "



//--------------------- .note.nv.cuinfo           --------------------------
	.section	.note.nv.cuinfo,"",@"SHT_NOTE"
	.sectionflags	@"SHF_NOTE_NV_CUINFO"
        /*0018*/ 	.short	0x0002
        /*001a*/ 	.short	0x0064
        /*001c*/ 	.short	0x0082
	.zero		2


//--------------------- .nv.info                  --------------------------
	.section	.nv.info,"",@"SHT_CUDA_INFO"
	.align	4


	//----- nvinfo : EIATTR_REGCOUNT
	.align		4
        /*0000*/ 	.byte	0x04, 0x2f
        /*0002*/ 	.short	(.L_19 - .L_18)
	.align		4
.L_18:
        /*0004*/ 	.word	index@(_ZN7cutlass13device_kernelINS_4gemm6kernel13GemmUniversalIN4cute5tupleIJiiiiEEENS1_10collective13CollectiveMmaINS1_35MainloopSm100TmaUmmaWarpSpecializedILi16ELi2ELi4ENS5_IJNS4_1CILi4EEENSA_ILi1EEESC_EEEEENS5_IJNSA_ILi256EEENSA_ILi128EEENSA_ILi32EEEEEENS_6half_tENS5_IJlSC_lEEESJ_SK_NS4_8TiledMMAINS4_8MMA_AtomIJNS4_26SM100_MMA_F16BF16_2x1SM_SSISJ_SJ_fLi256ELi128ELNS4_4UMMA5MajorE0ELSP_0ELNSO_7ScaleInE0ELSQ_0EEEEEENS4_6LayoutINS5_IJSC_SC_SC_EEENS5_IJNSA_ILi0EEESV_SV_EEEEENS5_IJNS4_10UnderscoreESY_SY_EEEEENS4_18SM100_TMA_2SM_LOADENS4_14ComposedLayoutINS4_7SwizzleILi2ELi4ELi3EEENS4_18smem_ptr_flag_bitsILi16EEENST_INS5_IJNSA_ILi8EEESH_EEENS5_IJSH_SC_EEEEEEEvNS4_8identityENS4_28SM100_TMA_2SM_LOAD_MULTICASTES1B_vS1C_EENS_8epilogue10collective18CollectiveEpilogueINS1F_23Sm100TmaWarpSpecializedILi4ELi2ELi32ELb1ELb0EEEJNS5_IJSG_SG_SH_EEENS5_IJNST_ISG_SC_EENST_ISH_SC_EEEEESJ_SK_SJ_SK_NS1F_6fusion15FusionCallbacksIS1J_NS1O_17LinearCombinationISJ_fSJ_fLNS_15FloatRoundStyleE2EEES1K_S1N_JEEENS4_5SM1004TMEM4LOAD26SM100_TMEM_LOAD_32dp32b32xENS4_13SM90_TMA_LOADES1B_NS4_39AutoVectorizingCopyWithAssumedAlignmentILi128EEENS4_14SM90_TMA_STOREES1B_S20_S20_EEEvvEEEEvNT_6ParamsE)
        /*0008*/ 	.word	0x00000076


	//----- nvinfo : EIATTR_FRAME_SIZE
	.align		4
.L_19:
        /*000c*/ 	.byte	0x04, 0x11
        /*000e*/ 	.short	(.L_21 - .L_20)
	.align		4
.L_20:
        /*0010*/ 	.word	index@($__internal_2_$__cuda_sm10x_tcgen05_guardrail_trap_unallocated_columns_being_dealloced)
        /*0014*/ 	.word	0x00000000


	//----- nvinfo : EIATTR_FRAME_SIZE
	.align		4
.L_21:
        /*0018*/ 	.byte	0x04, 0x11
        /*001a*/ 	.short	(.L_23 - .L_22)
	.align		4
.L_22:
        /*001c*/ 	.word	index@($__internal_1_$__cuda_sm10x_tcgen05_guardrail_trap_phase_invalid_during_alloc)
        /*0020*/ 	.word	0x00000000


	//----- nvinfo : EIATTR_FRAME_SIZE
	.align		4
.L_23:
        /*0024*/ 	.byte	0x04, 0x11
        /*0026*/ 	.short	(.L_25 - .L_24)
	.align		4
.L_24:
        /*0028*/ 	.word	index@($__internal_0_$__cuda_sm10x_tcgen05_guardrail_trap_col_being_dealloced_not_returned_by_alloc)
        /*002c*/ 	.word	0x00000000


	//----- nvinfo : EIATTR_FRAME_SIZE
	.align		4
.L_25:
        /*0030*/ 	.byte	0x04, 0x11
        /*0032*/ 	.short	(.L_27 - .L_26)
	.align		4
.L_26:
        /*0034*/ 	.word	index@(_ZN7cutlass13device_kernelINS_4gemm6kernel13GemmUniversalIN4cute5tupleIJiiiiEEENS1_10collective13CollectiveMmaINS1_35MainloopSm100TmaUmmaWarpSpecializedILi16ELi2ELi4ENS5_IJNS4_1CILi4EEENSA_ILi1EEESC_EEEEENS5_IJNSA_ILi256EEENSA_ILi128EEENSA_ILi32EEEEEENS_6half_tENS5_IJlSC_lEEESJ_SK_NS4_8TiledMMAINS4_8MMA_AtomIJNS4_26SM100_MMA_F16BF16_2x1SM_SSISJ_SJ_fLi256ELi128ELNS4_4UMMA5MajorE0ELSP_0ELNSO_7ScaleInE0ELSQ_0EEEEEENS4_6LayoutINS5_IJSC_SC_SC_EEENS5_IJNSA_ILi0EEESV_SV_EEEEENS5_IJNS4_10UnderscoreESY_SY_EEEEENS4_18SM100_TMA_2SM_LOADENS4_14ComposedLayoutINS4_7SwizzleILi2ELi4ELi3EEENS4_18smem_ptr_flag_bitsILi16EEENST_INS5_IJNSA_ILi8EEESH_EEENS5_IJSH_SC_EEEEEEEvNS4_8identityENS4_28SM100_TMA_2SM_LOAD_MULTICASTES1B_vS1C_EENS_8epilogue10collective18CollectiveEpilogueINS1F_23Sm100TmaWarpSpecializedILi4ELi2ELi32ELb1ELb0EEEJNS5_IJSG_SG_SH_EEENS5_IJNST_ISG_SC_EENST_ISH_SC_EEEEESJ_SK_SJ_SK_NS1F_6fusion15FusionCallbacksIS1J_NS1O_17LinearCombinationISJ_fSJ_fLNS_15FloatRoundStyleE2EEES1K_S1N_JEEENS4_5SM1004TMEM4LOAD26SM100_TMEM_LOAD_32dp32b32xENS4_13SM90_TMA_LOADES1B_NS4_39AutoVectorizingCopyWithAssumedAlignmentILi128EEENS4_14SM90_TMA_STOREES1B_S20_S20_EEEvvEEEEvNT_6ParamsE)
        /*0038*/ 	.word	0x00000000


	//----- nvinfo : EIATTR_MIN_STACK_SIZE
	.align		4
.L_27:
        /*003c*/ 	.byte	0x04, 0x12
        /*003e*/ 	.short	(.L_29 - .L_28)
	.align		4
.L_28:
        /*0040*/ 	.word	index@(_ZN7cutlass13device_kernelINS_4gemm6kernel13GemmUniversalIN4cute5tupleIJiiiiEEENS1_10collective13CollectiveMmaINS1_35MainloopSm100TmaUmmaWarpSpecializedILi16ELi2ELi4ENS5_IJNS4_1CILi4EEENSA_ILi1EEESC_EEEEENS5_IJNSA_ILi256EEENSA_ILi128EEENSA_ILi32EEEEEENS_6half_tENS5_IJlSC_lEEESJ_SK_NS4_8TiledMMAINS4_8MMA_AtomIJNS4_26SM100_MMA_F16BF16_2x1SM_SSISJ_SJ_fLi256ELi128ELNS4_4UMMA5MajorE0ELSP_0ELNSO_7ScaleInE0ELSQ_0EEEEEENS4_6LayoutINS5_IJSC_SC_SC_EEENS5_IJNSA_ILi0EEESV_SV_EEEEENS5_IJNS4_10UnderscoreESY_SY_EEEEENS4_18SM100_TMA_2SM_LOADENS4_14ComposedLayoutINS4_7SwizzleILi2ELi4ELi3EEENS4_18smem_ptr_flag_bitsILi16EEENST_INS5_IJNSA_ILi8EEESH_EEENS5_IJSH_SC_EEEEEEEvNS4_8identityENS4_28SM100_TMA_2SM_LOAD_MULTICASTES1B_vS1C_EENS_8epilogue10collective18CollectiveEpilogueINS1F_23Sm100TmaWarpSpecializedILi4ELi2ELi32ELb1ELb0EEEJNS5_IJSG_SG_SH_EEENS5_IJNST_ISG_SC_EENST_ISH_SC_EEEEESJ_SK_SJ_SK_NS1F_6fusion15FusionCallbacksIS1J_NS1O_17LinearCombinationISJ_fSJ_fLNS_15FloatRoundStyleE2EEES1K_S1N_JEEENS4_5SM1004TMEM4LOAD26SM100_TMEM_LOAD_32dp32b32xENS4_13SM90_TMA_LOADES1B_NS4_39AutoVectorizingCopyWithAssumedAlignmentILi128EEENS4_14SM90_TMA_STOREES1B_S20_S20_EEEvvEEEEvNT_6ParamsE)
        /*0044*/ 	.word	0x00000000
.L_29:


//--------------------- .nv.compat                --------------------------
	.section	.nv.compat,"",@"SHT_CUDA_COMPAT_INFO"
	.align	4
        /*0000*/ 	.byte	0x02, 0x09, 0x01, 0x00, 0x02, 0x02, 0x02, 0x00, 0x02, 0x05, 0x05, 0x00, 0x03, 0x07, 0x01, 0x01
        /*0010*/ 	.byte	0x02, 0x03, 0x01, 0x00, 0x02, 0x06, 0x01, 0x00, 0x04, 0x0b, 0x08, 0x00, 0x09, 0x00, 0x00, 0x00
        /*0020*/ 	.byte	0x00, 0x00, 0x00, 0x00


//--------------------- .nv.info._ZN7cutlass13device_kernelINS_4gemm6kernel13GemmUniversalIN4cute5tupleIJiiiiEEENS1_10collective13CollectiveMmaINS1_35MainloopSm100TmaUmmaWarpSpecializedILi16ELi2ELi4ENS5_IJNS4_1CILi4EEENSA_ILi1EEESC_EEEEENS5_IJNSA_ILi256EEENSA_ILi128EEENSA_ILi32EEEEEENS_6half_tENS5_IJlSC_lEEESJ_SK_NS4_8TiledMMAINS4_8MMA_AtomIJNS4_26SM100_MMA_F16BF16_2x1SM_SSISJ_SJ_fLi256ELi128ELNS4_4UMMA5MajorE0ELSP_0ELNSO_7ScaleInE0ELSQ_0EEEEEENS4_6LayoutINS5_IJSC_SC_SC_EEENS5_IJNSA_ILi0EEESV_SV_EEEEENS5_IJNS4_10UnderscoreESY_SY_EEEEENS4_18SM100_TMA_2SM_LOADENS4_14ComposedLayoutINS4_7SwizzleILi2ELi4ELi3EEENS4_18smem_ptr_flag_bitsILi16EEENST_INS5_IJNSA_ILi8EEESH_EEENS5_IJSH_SC_EEEEEEEvNS4_8identityENS4_28SM100_TMA_2SM_LOAD_MULTICASTES1B_vS1C_EENS_8epilogue10collective18CollectiveEpilogueINS1F_23Sm100TmaWarpSpecializedILi4ELi2ELi32ELb1ELb0EEEJNS5_IJSG_SG_SH_EEENS5_IJNST_ISG_SC_EENST_ISH_SC_EEEEESJ_SK_SJ_SK_NS1F_6fusion15FusionCallbacksIS1J_NS1O_17LinearCombinationISJ_fSJ_fLNS_15FloatRoundStyleE2EEES1K_S1N_JEEENS4_5SM1004TMEM4LOAD26SM100_TMEM_LOAD_32dp32b32xENS4_13SM90_TMA_LOADES1B_NS4_39AutoVectorizingCopyWithAssumedAlignmentILi128EEENS4_14SM90_TMA_STOREES1B_S20_S20_EEEvvEEEEvNT_6ParamsE --------------------------
	.section	.nv.info._ZN7cutlass13device_kernelINS_4gemm6kernel13GemmUniversalIN4cute5tupleIJiiiiEEENS1_10collective13CollectiveMmaINS1_35MainloopSm100TmaUmmaWarpSpecializedILi16ELi2ELi4ENS5_IJNS4_1CILi4EEENSA_ILi1EEESC_EEEEENS5_IJNSA_ILi256EEENSA_ILi128EEENSA_ILi32EEEEEENS_6half_tENS5_IJlSC_lEEESJ_SK_NS4_8TiledMMAINS4_8MMA_AtomIJNS4_26SM100_MMA_F16BF16_2x1SM_SSISJ_SJ_fLi256ELi128ELNS4_4UMMA5MajorE0ELSP_0ELNSO_7ScaleInE0ELSQ_0EEEEEENS4_6LayoutINS5_IJSC_SC_SC_EEENS5_IJNSA_ILi0EEESV_SV_EEEEENS5_IJNS4_10UnderscoreESY_SY_EEEEENS4_18SM100_TMA_2SM_LOADENS4_14ComposedLayoutINS4_7SwizzleILi2ELi4ELi3EEENS4_18smem_ptr_flag_bitsILi16EEENST_INS5_IJNSA_ILi8EEESH_EEENS5_IJSH_SC_EEEEEEEvNS4_8identityENS4_28SM100_TMA_2SM_LOAD_MULTICASTES1B_vS1C_EENS_8epilogue10collective18CollectiveEpilogueINS1F_23Sm100TmaWarpSpecializedILi4ELi2ELi32ELb1ELb0EEEJNS5_IJSG_SG_SH_EEENS5_IJNST_ISG_SC_EENST_ISH_SC_EEEEESJ_SK_SJ_SK_NS1F_6fusion15FusionCallbacksIS1J_NS1O_17LinearCombinationISJ_fSJ_fLNS_15FloatRoundStyleE2EEES1K_S1N_JEEENS4_5SM1004TMEM4LOAD26SM100_TMEM_LOAD_32dp32b32xENS4_13SM90_TMA_LOADES1B_NS4_39AutoVectorizingCopyWithAssumedAlignmentILi128EEENS4_14SM90_TMA_STOREES1B_S20_S20_EEEvvEEEEvNT_6ParamsE,"",@"SHT_CUDA_INFO"
	.sectionflags	@""
	.align	4


	//----- nvinfo : EIATTR_CUDA_API_VERSION
	.align		4
        /*0000*/ 	.byte	0x04, 0x37
        /*0002*/ 	.short	(.L_31 - .L_30)
.L_30:
        /*0004*/ 	.word	0x00000082


	//----- nvinfo : EIATTR_KPARAM_INFO
	.align		4
.L_31:
        /*0008*/ 	.byte	0x04, 0x17
        /*000a*/ 	.short	(.L_33 - .L_32)
.L_32:
        /*000c*/ 	.word	0x00000000
        /*0010*/ 	.short	0x0000
        /*0012*/ 	.short	0x0000
        /*0014*/ 	.byte	0x00, 0xf0, 0x01, 0x20


	//----- nvinfo : EIATTR_AT_ENTRY_FRAGMENTS
	.align		4
.L_33:
        /*0018*/ 	.byte	0x04, 0x4f
        /*001a*/ 	.short	(.L_35 - .L_34)


	//   ....[0]....
.L_34:
        /*001c*/ 	.word	0x00000007


	//----- nvinfo : EIATTR_RESERVED_SMEM_USED
	.align		4
.L_35:
        /*0020*/ 	.byte	0x01, 0x41
	.zero		2


	//----- nvinfo : EIATTR_SPARSE_MMA_MASK
	.align		4
        /*0024*/ 	.byte	0x03, 0x50
        /*0026*/ 	.short	0x0000


	//----- nvinfo : EIATTR_TCGEN05_2CTA_USED
	.align		4
        /*0028*/ 	.byte	0x01, 0x52
	.zero		2


	//----- nvinfo : EIATTR_MAXREG_COUNT
	.align		4
        /*002c*/ 	.byte	0x03, 0x1b
        /*002e*/ 	.short	0x00ff


	//----- nvinfo : EIATTR_NUM_BARRIERS
	.align		4
        /*0030*/ 	.byte	0x02, 0x4c
        /*0032*/ 	.byte	0x07
	.zero		1


	//----- nvinfo : EIATTR_EXTERNS
	.align		4
        /*0034*/ 	.byte	0x04, 0x0f
        /*0036*/ 	.short	(.L_37 - .L_36)


	//   ....[0]....
	.align		4
.L_36:
        /*0038*/ 	.word	index@(__assertfail)


	//----- nvinfo : EIATTR_MERCURY_ISA_VERSION
	.align		4
.L_37:
        /*003c*/ 	.byte	0x03, 0x5f
        /*003e*/ 	.short	0x0101


	//----- nvinfo : EIATTR_INT_WARP_WIDE_INSTR_OFFSETS
	.align		4
        /*0040*/ 	.byte	0x04, 0x31
        /*0042*/ 	.short	(.L_39 - .L_38)


	//   ....[0]....
.L_38:
        /*0044*/ 	.word	0x00000f90


	//   ....[1]....
        /*0048*/ 	.word	0x00001040


	//   ....[2]....
        /*004c*/ 	.word	0x00004b20


	//   ....[3]....
        /*0050*/ 	.word	0x00004b40


	//   ....[4]....
        /*0054*/ 	.word	0x00004b70


	//   ....[5]....
        /*0058*/ 	.word	0x00005770


	//   ....[6]....
        /*005c*/ 	.word	0x000057d0


	//   ....[7]....
        /*0060*/ 	.word	0x000058b0


	//   ....[8]....
        /*0064*/ 	.word	0x00005930


	//   ....[9]....
        /*0068*/ 	.word	0x00005a20


	//   ....[10]....
        /*006c*/ 	.word	0x00005ab0


	//   ....[11]....
        /*0070*/ 	.word	0x00005ba0


	//   ....[12]....
        /*0074*/ 	.word	0x00005c50


	//----- nvinfo : EIATTR_COOP_GROUP_MASK_REGIDS
	.align		4
.L_39:
        /*0078*/ 	.byte	0x04, 0x29
        /*007a*/ 	.short	(.L_41 - .L_40)


	//   ....[0]....
.L_40:
        /*007c*/ 	.word	0xffffffff


	//   ....[1]....
        /*0080*/ 	.word	0xffffffff


	//   ....[2]....
        /*0084*/ 	.word	0xffffffff


	//   ....[3]....
        /*0088*/ 	.word	0xffffffff


	//   ....[4]....
        /*008c*/ 	.word	0xffffffff


	//   ....[5]....
        /*0090*/ 	.word	0xffffffff


	//   ....[6]....
        /*0094*/ 	.word	0xffffffff


	//   ....[7]....
        /*0098*/ 	.word	0xffffffff


	//   ....[8]....
        /*009c*/ 	.word	0xffffffff


	//   ....[9]....
        /*00a0*/ 	.word	0xffffffff


	//   ....[10]....
        /*00a4*/ 	.word	0xffffffff


	//   ....[11]....
        /*00a8*/ 	.word	0xffffffff


	//   ....[12]....
        /*00ac*/ 	.word	0xffffffff


	//   ....[13]....
        /*00b0*/ 	.word	0xffffffff


	//----- nvinfo : EIATTR_COOP_GROUP_INSTR_OFFSETS
	.align		4
.L_41:
        /*00b4*/ 	.byte	0x04, 0x28
        /*00b6*/ 	.short	(.L_43 - .L_42)


	//   ....[0]....
.L_42:
        /*00b8*/ 	.word	0x000000b0


	//   ....[1]....
        /*00bc*/ 	.word	0x00000520


	//   ....[2]....
        /*00c0*/ 	.word	0x000008a0


	//   ....[3]....
        /*00c4*/ 	.word	0x00000a40


	//   ....[4]....
        /*00c8*/ 	.word	0x00000b40


	//   ....[5]....
        /*00cc*/ 	.word	0x00000cb0


	//   ....[6]....
        /*00d0*/ 	.word	0x00000e50


	//   ....[7]....
        /*00d4*/ 	.word	0x000010b0


	//   ....[8]....
        /*00d8*/ 	.word	0x00002430


	//   ....[9]....
        /*00dc*/ 	.word	0x000039e0


	//   ....[10]....
        /*00e0*/ 	.word	0x00003eb0


	//   ....[11]....
        /*00e4*/ 	.word	0x00003ee0


	//   ....[12]....
        /*00e8*/ 	.word	0x00004a20


	//   ....[13]....
        /*00ec*/ 	.word	0x00004c30


	//----- nvinfo : EIATTR_VRC_CTA_INIT_COUNT
	.align		4
.L_43:
        /*00f0*/ 	.byte	0x02, 0x4a
        /*00f2*/ 	.byte	0x80
	.zero		1


	//----- nvinfo : EIATTR_SYSCALL_OFFSETS
	.align		4
        /*00f4*/ 	.byte	0x04, 0x46
        /*00f6*/ 	.short	(.L_45 - .L_44)


	//   ....[0]....
.L_44:
        /*00f8*/ 	.word	0x000068b0


	//   ....[1]....
        /*00fc*/ 	.word	0x000069a0


	//   ....[2]....
        /*0100*/ 	.word	0x00007140


	//   ....[3]....
        /*0104*/ 	.word	0x00007dc0


	//   ....[4]....
        /*0108*/ 	.word	0x00008a20


	//   ....[5]....
        /*010c*/ 	.word	0x00009670


	//----- nvinfo : EIATTR_MBARRIER_INSTR_OFFSETS
	.align		4
.L_45:
        /*0110*/ 	.byte	0x04, 0x39
        /*0112*/ 	.short	(.L_47 - .L_46)


	//   ....[0]....
.L_46:
        /*0114*/ 	.word	0x00000680
        /*0118*/ 	.word	0x000000ff
        /*011c*/ 	.word	0x00000000
        /*0120*/ 	.short	0x0100
        /*0122*/ 	.byte	0x04
	.zero		1


	//   ....[1]....
        /*0124*/ 	.word	0x00000690
        /*0128*/ 	.word	0x000000ff
        /*012c*/ 	.word	0x00000080
        /*0130*/ 	.short	0x0100
        /*0132*/ 	.byte	0x04
	.zero		1


	//   ....[2]....
        /*0134*/ 	.word	0x000006a0
        /*0138*/ 	.word	0x000000ff
        /*013c*/ 	.word	0x00000008
        /*0140*/ 	.short	0x0100
        /*0142*/ 	.byte	0x04
	.zero		1


	//   ....[3]....
        /*0144*/ 	.word	0x000006b0
        /*0148*/ 	.word	0x000000ff
        /*014c*/ 	.word	0x00000088
        /*0150*/ 	.short	0x0100
        /*0152*/ 	.byte	0x04
	.zero		1


	//   ....[4]....
        /*0154*/ 	.word	0x000006c0
        /*0158*/ 	.word	0x000000ff
        /*015c*/ 	.word	0x00000010
        /*0160*/ 	.short	0x0100
        /*0162*/ 	.byte	0x04
	.zero		1


	//   ....[5]....
        /*0164*/ 	.word	0x000006d0
        /*0168*/ 	.word	0x000000ff
        /*016c*/ 	.word	0x00000090
        /*0170*/ 	.short	0x0100
        /*0172*/ 	.byte	0x04
	.zero		1


	//   ....[6]....
        /*0174*/ 	.word	0x000006e0
        /*0178*/ 	.word	0x000000ff
        /*017c*/ 	.word	0x00000018
        /*0180*/ 	.short	0x0100
        /*0182*/ 	.byte	0x04
	.zero		1


	//   ....[7]....
        /*0184*/ 	.word	0x000006f0
        /*0188*/ 	.word	0x000000ff
        /*018c*/ 	.word	0x00000098
        /*0190*/ 	.short	0x0100
        /*0192*/ 	.byte	0x04
	.zero		1


	//   ....[8]....
        /*0194*/ 	.word	0x00000700
        /*0198*/ 	.word	0x000000ff
        /*019c*/ 	.word	0x00000020
        /*01a0*/ 	.short	0x0100
        /*01a2*/ 	.byte	0x04
	.zero		1


	//   ....[9]....
        /*01a4*/ 	.word	0x00000710
        /*01a8*/ 	.word	0x000000ff
        /*01ac*/ 	.word	0x000000a0
        /*01b0*/ 	.short	0x0100
        /*01b2*/ 	.byte	0x04
	.zero		1


	//   ....[10]....
        /*01b4*/ 	.word	0x00000720
        /*01b8*/ 	.word	0x000000ff
        /*01bc*/ 	.word	0x00000028
        /*01c0*/ 	.short	0x0100
        /*01c2*/ 	.byte	0x04
	.zero		1


	//   ....[11]....
        /*01c4*/ 	.word	0x00000730
        /*01c8*/ 	.word	0x000000ff
        /*01cc*/ 	.word	0x000000a8
        /*01d0*/ 	.short	0x0100
        /*01d2*/ 	.byte	0x04
	.zero		1


	//   ....[12]....
        /*01d4*/ 	.word	0x00000740
        /*01d8*/ 	.word	0x000000ff
        /*01dc*/ 	.word	0x00000030
        /*01e0*/ 	.short	0x0100
        /*01e2*/ 	.byte	0x04
	.zero		1


	//   ....[13]....
        /*01e4*/ 	.word	0x00000750
        /*01e8*/ 	.word	0x000000ff
        /*01ec*/ 	.word	0x000000b0
        /*01f0*/ 	.short	0x0100
        /*01f2*/ 	.byte	0x04
	.zero		1


	//   ....[14]....
        /*01f4*/ 	.word	0x00000760
        /*01f8*/ 	.word	0x000000ff
        /*01fc*/ 	.word	0x00000038
        /*0200*/ 	.short	0x0100
        /*0202*/ 	.byte	0x04
	.zero		1


	//   ....[15]....
        /*0204*/ 	.word	0x00000770
        /*0208*/ 	.word	0x000000ff
        /*020c*/ 	.word	0x000000b8
        /*0210*/ 	.short	0x0100
        /*0212*/ 	.byte	0x04
	.zero		1


	//   ....[16]....
        /*0214*/ 	.word	0x00000780
        /*0218*/ 	.word	0x000000ff
        /*021c*/ 	.word	0x00000040
        /*0220*/ 	.short	0x0100
        /*0222*/ 	.byte	0x04
	.zero		1


	//   ....[17]....
        /*0224*/ 	.word	0x00000790
        /*0228*/ 	.word	0x000000ff
        /*022c*/ 	.word	0x000000c0
        /*0230*/ 	.short	0x0100
        /*0232*/ 	.byte	0x04
	.zero		1


	//   ....[18]....
        /*0234*/ 	.word	0x000007a0
        /*0238*/ 	.word	0x000000ff
        /*023c*/ 	.word	0x00000048
        /*0240*/ 	.short	0x0100
        /*0242*/ 	.byte	0x04
	.zero		1


	//   ....[19]....
        /*0244*/ 	.word	0x000007b0
        /*0248*/ 	.word	0x000000ff
        /*024c*/ 	.word	0x000000c8
        /*0250*/ 	.short	0x0100
        /*0252*/ 	.byte	0x04
	.zero		1


	//   ....[20]....
        /*0254*/ 	.word	0x000007c0
        /*0258*/ 	.word	0x000000ff
        /*025c*/ 	.word	0x00000050
        /*0260*/ 	.short	0x0100
        /*0262*/ 	.byte	0x04
	.zero		1


	//   ....[21]....
        /*0264*/ 	.word	0x000007d0
        /*0268*/ 	.word	0x000000ff
        /*026c*/ 	.word	0x000000d0
        /*0270*/ 	.short	0x0100
        /*0272*/ 	.byte	0x04
	.zero		1


	//   ....[22]....
        /*0274*/ 	.word	0x000007e0
        /*0278*/ 	.word	0x000000ff
        /*027c*/ 	.word	0x00000058
        /*0280*/ 	.short	0x0100
        /*0282*/ 	.byte	0x04
	.zero		1


	//   ....[23]....
        /*0284*/ 	.word	0x000007f0
        /*0288*/ 	.word	0x000000ff
        /*028c*/ 	.word	0x000000d8
        /*0290*/ 	.short	0x0100
        /*0292*/ 	.byte	0x04
	.zero		1


	//   ....[24]....
        /*0294*/ 	.word	0x00000800
        /*0298*/ 	.word	0x000000ff
        /*029c*/ 	.word	0x00000060
        /*02a0*/ 	.short	0x0100
        /*02a2*/ 	.byte	0x04
	.zero		1


	//   ....[25]....
        /*02a4*/ 	.word	0x00000810
        /*02a8*/ 	.word	0x000000ff
        /*02ac*/ 	.word	0x000000e0
        /*02b0*/ 	.short	0x0100
        /*02b2*/ 	.byte	0x04
	.zero		1


	//   ....[26]....
        /*02b4*/ 	.word	0x00000820
        /*02b8*/ 	.word	0x000000ff
        /*02bc*/ 	.word	0x00000068
        /*02c0*/ 	.short	0x0100
        /*02c2*/ 	.byte	0x04
	.zero		1


	//   ....[27]....
        /*02c4*/ 	.word	0x00000830
        /*02c8*/ 	.word	0x000000ff
        /*02cc*/ 	.word	0x000000e8
        /*02d0*/ 	.short	0x0100
        /*02d2*/ 	.byte	0x04
	.zero		1


	//   ....[28]....
        /*02d4*/ 	.word	0x00000840
        /*02d8*/ 	.word	0x000000ff
        /*02dc*/ 	.word	0x00000070
        /*02e0*/ 	.short	0x0100
        /*02e2*/ 	.byte	0x04
	.zero		1


	//   ....[29]....
        /*02e4*/ 	.word	0x00000850
        /*02e8*/ 	.word	0x000000ff
        /*02ec*/ 	.word	0x000000f0
        /*02f0*/ 	.short	0x0100
        /*02f2*/ 	.byte	0x04
	.zero		1


	//   ....[30]....
        /*02f4*/ 	.word	0x00000860
        /*02f8*/ 	.word	0x000000ff
        /*02fc*/ 	.word	0x00000078
        /*0300*/ 	.short	0x0100
        /*0302*/ 	.byte	0x04
	.zero		1


	//   ....[31]....
        /*0304*/ 	.word	0x00000870
        /*0308*/ 	.word	0x000000ff
        /*030c*/ 	.word	0x000000f8
        /*0310*/ 	.short	0x0100
        /*0312*/ 	.byte	0x04
	.zero		1


	//   ....[32]....
        /*0314*/ 	.word	0x000009b0
        /*0318*/ 	.word	0x000000ff
        /*031c*/ 	.word	0x00000100
        /*0320*/ 	.short	0x0100
        /*0322*/ 	.byte	0x04
	.zero		1


	//   ....[33]....
        /*0324*/ 	.word	0x000009c0
        /*0328*/ 	.word	0x000000ff
        /*032c*/ 	.word	0x00000120
        /*0330*/ 	.short	0x0100
        /*0332*/ 	.byte	0x04
	.zero		1


	//   ....[34]....
        /*0334*/ 	.word	0x000009d0
        /*0338*/ 	.word	0x000000ff
        /*033c*/ 	.word	0x00000108
        /*0340*/ 	.short	0x0100
        /*0342*/ 	.byte	0x04
	.zero		1


	//   ....[35]....
        /*0344*/ 	.word	0x000009e0
        /*0348*/ 	.word	0x000000ff
        /*034c*/ 	.word	0x00000128
        /*0350*/ 	.short	0x0100
        /*0352*/ 	.byte	0x04
	.zero		1


	//   ....[36]....
        /*0354*/ 	.word	0x000009f0
        /*0358*/ 	.word	0x000000ff
        /*035c*/ 	.word	0x00000110
        /*0360*/ 	.short	0x0100
        /*0362*/ 	.byte	0x04
	.zero		1


	//   ....[37]....
        /*0364*/ 	.word	0x00000a00
        /*0368*/ 	.word	0x000000ff
        /*036c*/ 	.word	0x00000130
        /*0370*/ 	.short	0x0100
        /*0372*/ 	.byte	0x04
	.zero		1


	//   ....[38]....
        /*0374*/ 	.word	0x00000a10
        /*0378*/ 	.word	0x000000ff
        /*037c*/ 	.word	0x00000118
        /*0380*/ 	.short	0x0100
        /*0382*/ 	.byte	0x04
	.zero		1


	//   ....[39]....
        /*0384*/ 	.word	0x00000a20
        /*0388*/ 	.word	0x000000ff
        /*038c*/ 	.word	0x00000138
        /*0390*/ 	.short	0x0100
        /*0392*/ 	.byte	0x04
	.zero		1


	//   ....[40]....
        /*0394*/ 	.word	0x00000b10
        /*0398*/ 	.word	0x000000ff
        /*039c*/ 	.word	0x00000140
        /*03a0*/ 	.short	0x0100
        /*03a2*/ 	.byte	0x06
	.zero		1


	//   ....[41]....
        /*03a4*/ 	.word	0x00000b20
        /*03a8*/ 	.word	0x000000ff
        /*03ac*/ 	.word	0x00000148
        /*03b0*/ 	.short	0x0100
        /*03b2*/ 	.byte	0x06
	.zero		1


	//   ....[42]....
        /*03b4*/ 	.word	0x00000c60
        /*03b8*/ 	.word	0x000000ff
        /*03bc*/ 	.word	0x00000150
        /*03c0*/ 	.short	0x0100
        /*03c2*/ 	.byte	0x06
	.zero		1


	//   ....[43]....
        /*03c4*/ 	.word	0x00000c70
        /*03c8*/ 	.word	0x000000ff
        /*03cc*/ 	.word	0x00000160
        /*03d0*/ 	.short	0x0100
        /*03d2*/ 	.byte	0x06
	.zero		1


	//   ....[44]....
        /*03d4*/ 	.word	0x00000c80
        /*03d8*/ 	.word	0x000000ff
        /*03dc*/ 	.word	0x00000158
        /*03e0*/ 	.short	0x0100
        /*03e2*/ 	.byte	0x06
	.zero		1


	//   ....[45]....
        /*03e4*/ 	.word	0x00000c90
        /*03e8*/ 	.word	0x000000ff
        /*03ec*/ 	.word	0x00000168
        /*03f0*/ 	.short	0x0100
        /*03f2*/ 	.byte	0x06
	.zero		1


	//   ....[46]....
        /*03f4*/ 	.word	0x00000dc0
        /*03f8*/ 	.word	0x000000ff
        /*03fc*/ 	.word	0x00000170
        /*0400*/ 	.short	0x0100
        /*0402*/ 	.byte	0x04
	.zero		1


	//   ....[47]....
        /*0404*/ 	.word	0x00000dd0
        /*0408*/ 	.word	0x000000ff
        /*040c*/ 	.word	0x00000190
        /*0410*/ 	.short	0x0100
        /*0412*/ 	.byte	0x04
	.zero		1


	//   ....[48]....
        /*0414*/ 	.word	0x00000de0
        /*0418*/ 	.word	0x000000ff
        /*041c*/ 	.word	0x00000178
        /*0420*/ 	.short	0x0100
        /*0422*/ 	.byte	0x04
	.zero		1


	//   ....[49]....
        /*0424*/ 	.word	0x00000df0
        /*0428*/ 	.word	0x000000ff
        /*042c*/ 	.word	0x00000198
        /*0430*/ 	.short	0x0100
        /*0432*/ 	.byte	0x04
	.zero		1


	//   ....[50]....
        /*0434*/ 	.word	0x00000e00
        /*0438*/ 	.word	0x000000ff
        /*043c*/ 	.word	0x00000180
        /*0440*/ 	.short	0x0100
        /*0442*/ 	.byte	0x04
	.zero		1


	//   ....[51]....
        /*0444*/ 	.word	0x00000e10
        /*0448*/ 	.word	0x000000ff
        /*044c*/ 	.word	0x000001a0
        /*0450*/ 	.short	0x0100
        /*0452*/ 	.byte	0x04
	.zero		1


	//   ....[52]....
        /*0454*/ 	.word	0x00000e20
        /*0458*/ 	.word	0x000000ff
        /*045c*/ 	.word	0x00000188
        /*0460*/ 	.short	0x0100
        /*0462*/ 	.byte	0x04
	.zero		1


	//   ....[53]....
        /*0464*/ 	.word	0x00000e30
        /*0468*/ 	.word	0x000000ff
        /*046c*/ 	.word	0x000001a8
        /*0470*/ 	.short	0x0100
        /*0472*/ 	.byte	0x04
	.zero		1


	//   ....[54]....
        /*0474*/ 	.word	0x00000f30
        /*0478*/ 	.word	0x000000ff
        /*047c*/ 	.word	0x000001b0
        /*0480*/ 	.short	0x0100
        /*0482*/ 	.byte	0x04
	.zero		1


	//   ....[55]....
        /*0484*/ 	.word	0x00000f40
        /*0488*/ 	.word	0x000000ff
        /*048c*/ 	.word	0x000001c0
        /*0490*/ 	.short	0x0100
        /*0492*/ 	.byte	0x04
	.zero		1


	//   ....[56]....
        /*0494*/ 	.word	0x00000f50
        /*0498*/ 	.word	0x000000ff
        /*049c*/ 	.word	0x000001b8
        /*04a0*/ 	.short	0x0100
        /*04a2*/ 	.byte	0x04
	.zero		1


	//   ....[57]....
        /*04a4*/ 	.word	0x00000f60
        /*04a8*/ 	.word	0x000000ff
        /*04ac*/ 	.word	0x000001c8
        /*04b0*/ 	.short	0x0100
        /*04b2*/ 	.byte	0x04
	.zero		1


	//   ....[58]....
        /*04b4*/ 	.word	0x00001060
        /*04b8*/ 	.word	0x000000ff
        /*04bc*/ 	.word	0x000001d0
        /*04c0*/ 	.short	0x0100
        /*04c2*/ 	.byte	0x06
	.zero		1


	//   ....[59]....
        /*04c4*/ 	.word	0x00001c70
        /*04c8*/ 	.word	0x00000000
        /*04cc*/ 	.word	0x000001c0
        /*04d0*/ 	.short	0x010a
        /*04d2*/ 	.byte	0xff
	.zero		1


	//   ....[60]....
        /*04d4*/ 	.word	0x00001c90
        /*04d8*/ 	.word	0x00000000
        /*04dc*/ 	.word	0x000001b0
        /*04e0*/ 	.short	0x0101
        /*04e2*/ 	.byte	0xff
	.zero		1


	//   ....[61]....
        /*04e4*/ 	.word	0x00001d40
        /*04e8*/ 	.word	0x000000ff
        /*04ec*/ 	.word	0x00000080
        /*04f0*/ 	.short	0x010a
        /*04f2*/ 	.byte	0x04
	.zero		1


	//   ....[62]....
        /*04f4*/ 	.word	0x00001e10
        /*04f8*/ 	.word	0x000000ff
        /*04fc*/ 	.word	0x00000080
        /*0500*/ 	.short	0x010a
        /*0502*/ 	.byte	0x21
	.zero		1


	//   ....[63]....
        /*0504*/ 	.word	0x00001fc0
        /*0508*/ 	.word	0x000000ff
        /*050c*/ 	.word	0x00000080
        /*0510*/ 	.short	0x010a
        /*0512*/ 	.byte	0x05
	.zero		1


	//   ....[64]....
        /*0514*/ 	.word	0x000020e0
        /*0518*/ 	.word	0x000000ff
        /*051c*/ 	.word	0x00000148
        /*0520*/ 	.short	0x0101
        /*0522*/ 	.byte	0x0d
	.zero		1


	//   ....[65]....
        /*0524*/ 	.word	0x00002100
        /*0528*/ 	.word	0x000000ff
        /*052c*/ 	.word	0x00000080
        /*0530*/ 	.short	0x010a
        /*0532*/ 	.byte	0x04
	.zero		1


	//   ....[66]....
        /*0534*/ 	.word	0x00002180
        /*0538*/ 	.word	0x000000ff
        /*053c*/ 	.word	0x00000080
        /*0540*/ 	.short	0x010a
        /*0542*/ 	.byte	0x09
	.zero		1


	//   ....[67]....
        /*0544*/ 	.word	0x00002350
        /*0548*/ 	.word	0x000000ff
        /*054c*/ 	.word	0x00000080
        /*0550*/ 	.short	0x010a
        /*0552*/ 	.byte	0x05
	.zero		1


	//   ....[68]....
        /*0554*/ 	.word	0x00002460
        /*0558*/ 	.word	0x00000003
        /*055c*/ 	.word	0x00000150
        /*0560*/ 	.short	0x010a
        /*0562*/ 	.byte	0xff
	.zero		1


	//   ....[69]....
        /*0564*/ 	.word	0x000025b0
        /*0568*/ 	.word	0x00000000
        /*056c*/ 	.word	0x00000000
        /*0570*/ 	.short	0x0101
        /*0572*/ 	.byte	0xff
	.zero		1


	//   ....[70]....
        /*0574*/ 	.word	0x00002b70
        /*0578*/ 	.word	0x000000ff
        /*057c*/ 	.word	0x00000000
        /*0580*/ 	.short	0x010a
        /*0582*/ 	.byte	0x04
	.zero		1


	//   ....[71]....
        /*0584*/ 	.word	0x00002c00
        /*0588*/ 	.word	0x000000ff
        /*058c*/ 	.word	0x00000000
        /*0590*/ 	.short	0x010a
        /*0592*/ 	.byte	0x05
	.zero		1


	//   ....[72]....
        /*0594*/ 	.word	0x00002c90
        /*0598*/ 	.word	0x000000ff
        /*059c*/ 	.word	0x00000000
        /*05a0*/ 	.short	0x010a
        /*05a2*/ 	.byte	0x05
	.zero		1


	//   ....[73]....
        /*05a4*/ 	.word	0x00002d20
        /*05a8*/ 	.word	0x000000ff
        /*05ac*/ 	.word	0x00000000
        /*05b0*/ 	.short	0x010a
        /*05b2*/ 	.byte	0x05
	.zero		1


	//   ....[74]....
        /*05b4*/ 	.word	0x00002db0
        /*05b8*/ 	.word	0x000000ff
        /*05bc*/ 	.word	0x00000000
        /*05c0*/ 	.short	0x010a
        /*05c2*/ 	.byte	0x05
	.zero		1


	//   ....[75]....
        /*05c4*/ 	.word	0x00002e40
        /*05c8*/ 	.word	0x000000ff
        /*05cc*/ 	.word	0x00000000
        /*05d0*/ 	.short	0x010a
        /*05d2*/ 	.byte	0x05
	.zero		1


	//   ....[76]....
        /*05d4*/ 	.word	0x00002ed0
        /*05d8*/ 	.word	0x000000ff
        /*05dc*/ 	.word	0x00000000
        /*05e0*/ 	.short	0x010a
        /*05e2*/ 	.byte	0x05
	.zero		1


	//   ....[77]....
        /*05e4*/ 	.word	0x00002f60
        /*05e8*/ 	.word	0x000000ff
        /*05ec*/ 	.word	0x00000000
        /*05f0*/ 	.short	0x010a
        /*05f2*/ 	.byte	0x05
	.zero		1


	//   ....[78]....
        /*05f4*/ 	.word	0x00002ff0
        /*05f8*/ 	.word	0x000000ff
        /*05fc*/ 	.word	0x00000000
        /*0600*/ 	.short	0x010a
        /*0602*/ 	.byte	0x05
	.zero		1


	//   ....[79]....
        /*0604*/ 	.word	0x00003080
        /*0608*/ 	.word	0x000000ff
        /*060c*/ 	.word	0x00000000
        /*0610*/ 	.short	0x010a
        /*0612*/ 	.byte	0x05
	.zero		1


	//   ....[80]....
        /*0614*/ 	.word	0x00003110
        /*0618*/ 	.word	0x000000ff
        /*061c*/ 	.word	0x00000000
        /*0620*/ 	.short	0x010a
        /*0622*/ 	.byte	0x05
	.zero		1


	//   ....[81]....
        /*0624*/ 	.word	0x000031a0
        /*0628*/ 	.word	0x000000ff
        /*062c*/ 	.word	0x00000000
        /*0630*/ 	.short	0x010a
        /*0632*/ 	.byte	0x05
	.zero		1


	//   ....[82]....
        /*0634*/ 	.word	0x00003230
        /*0638*/ 	.word	0x000000ff
        /*063c*/ 	.word	0x00000000
        /*0640*/ 	.short	0x010a
        /*0642*/ 	.byte	0x05
	.zero		1


	//   ....[83]....
        /*0644*/ 	.word	0x000032c0
        /*0648*/ 	.word	0x000000ff
        /*064c*/ 	.word	0x00000000
        /*0650*/ 	.short	0x010a
        /*0652*/ 	.byte	0x05
	.zero		1


	//   ....[84]....
        /*0654*/ 	.word	0x00003350
        /*0658*/ 	.word	0x000000ff
        /*065c*/ 	.word	0x00000000
        /*0660*/ 	.short	0x010a
        /*0662*/ 	.byte	0x05
	.zero		1


	//   ....[85]....
        /*0664*/ 	.word	0x000033f0
        /*0668*/ 	.word	0x00000000
        /*066c*/ 	.word	0x00000000
        /*0670*/ 	.short	0x010a
        /*0672*/ 	.byte	0xff
	.zero		1


	//   ....[86]....
        /*0674*/ 	.word	0x00003530
        /*0678*/ 	.word	0x00000000
        /*067c*/ 	.word	0x000001b0
        /*0680*/ 	.short	0x010a
        /*0682*/ 	.byte	0xff
	.zero		1


	//   ....[87]....
        /*0684*/ 	.word	0x000035a0
        /*0688*/ 	.word	0x00000004
        /*068c*/ 	.word	0x00000000
        /*0690*/ 	.short	0x0101
        /*0692*/ 	.byte	0xff
	.zero		1


	//   ....[88]....
        /*0694*/ 	.word	0x000035c0
        /*0698*/ 	.word	0x000000ff
        /*069c*/ 	.word	0x00000160
        /*06a0*/ 	.short	0x010a
        /*06a2*/ 	.byte	0x04
	.zero		1


	//   ....[89]....
        /*06a4*/ 	.word	0x000036e0
        /*06a8*/ 	.word	0x00000000
        /*06ac*/ 	.word	0x00000150
        /*06b0*/ 	.short	0x010a
        /*06b2*/ 	.byte	0xff
	.zero		1


	//   ....[90]....
        /*06b4*/ 	.word	0x000037e0
        /*06b8*/ 	.word	0x00000000
        /*06bc*/ 	.word	0x00000000
        /*06c0*/ 	.short	0x0101
        /*06c2*/ 	.byte	0xff
	.zero		1


	//   ....[91]....
        /*06c4*/ 	.word	0x00003870
        /*06c8*/ 	.word	0x000000ff
        /*06cc*/ 	.word	0x00000160
        /*06d0*/ 	.short	0x0106
        /*06d2*/ 	.byte	0x04
	.zero		1


	//   ....[92]....
        /*06d4*/ 	.word	0x00003890
        /*06d8*/ 	.word	0x000000ff
        /*06dc*/ 	.word	0x00000160
        /*06e0*/ 	.short	0x010a
        /*06e2*/ 	.byte	0x04
	.zero		1


	//   ....[93]....
        /*06e4*/ 	.word	0x00003920
        /*06e8*/ 	.word	0x000000ff
        /*06ec*/ 	.word	0x00000160
        /*06f0*/ 	.short	0x0106
        /*06f2*/ 	.byte	0x07
	.zero		1


	//   ....[94]....
        /*06f4*/ 	.word	0x00003960
        /*06f8*/ 	.word	0x00000000
        /*06fc*/ 	.word	0x00000160
        /*0700*/ 	.short	0x010a
        /*0702*/ 	.byte	0xff
	.zero		1


	//   ....[95]....
        /*0704*/ 	.word	0x00003bb0
        /*0708*/ 	.word	0x000000ff
        /*070c*/ 	.word	0x00000008
        /*0710*/ 	.short	0x010a
        /*0712*/ 	.byte	0x05
	.zero		1


	//   ....[96]....
        /*0714*/ 	.word	0x00003bd0
        /*0718*/ 	.word	0x000000ff
        /*071c*/ 	.word	0x00000008
        /*0720*/ 	.short	0x010a
        /*0722*/ 	.byte	0x05
	.zero		1


	//   ....[97]....
        /*0724*/ 	.word	0x00003d60
        /*0728*/ 	.word	0x000000ff
        /*072c*/ 	.word	0x00000008
        /*0730*/ 	.short	0x010a
        /*0732*/ 	.byte	0x05
	.zero		1


	//   ....[98]....
        /*0734*/ 	.word	0x00003d80
        /*0738*/ 	.word	0x000000ff
        /*073c*/ 	.word	0x00000008
        /*0740*/ 	.short	0x010a
        /*0742*/ 	.byte	0x05
	.zero		1


	//   ....[99]....
        /*0744*/ 	.word	0x00003e40
        /*0748*/ 	.word	0x000000ff
        /*074c*/ 	.word	0x00000000
        /*0750*/ 	.short	0x0101
        /*0752*/ 	.byte	0x04
	.zero		1


	//   ....[100]....
        /*0754*/ 	.word	0x00004140
        /*0758*/ 	.word	0x00000000
        /*075c*/ 	.word	0x00000150
        /*0760*/ 	.short	0x010a
        /*0762*/ 	.byte	0xff
	.zero		1


	//   ....[101]....
        /*0764*/ 	.word	0x00004200
        /*0768*/ 	.word	0x00000000
        /*076c*/ 	.word	0x00000000
        /*0770*/ 	.short	0x0101
        /*0772*/ 	.byte	0xff
	.zero		1


	//   ....[102]....
        /*0774*/ 	.word	0x000042c0
        /*0778*/ 	.word	0x000000ff
        /*077c*/ 	.word	0x00000000
        /*0780*/ 	.short	0x010a
        /*0782*/ 	.byte	0x04
	.zero		1


	//   ....[103]....
        /*0784*/ 	.word	0x000042d0
        /*0788*/ 	.word	0x000000ff
        /*078c*/ 	.word	0x00000190
        /*0790*/ 	.short	0x010a
        /*0792*/ 	.byte	0x17
	.zero		1


	//   ....[104]....
        /*0794*/ 	.word	0x00004380
        /*0798*/ 	.word	0x000000ff
        /*079c*/ 	.word	0x00000000
        /*07a0*/ 	.short	0x010a
        /*07a2*/ 	.byte	0x05
	.zero		1


	//   ....[105]....
        /*07a4*/ 	.word	0x000044c0
        /*07a8*/ 	.word	0x000000ff
        /*07ac*/ 	.word	0x00000000
        /*07b0*/ 	.short	0x010a
        /*07b2*/ 	.byte	0x04
	.zero		1


	//   ....[106]....
        /*07b4*/ 	.word	0x00004710
        /*07b8*/ 	.word	0x000000ff
        /*07bc*/ 	.word	0x00000000
        /*07c0*/ 	.short	0x010a
        /*07c2*/ 	.byte	0x04
	.zero		1


	//   ....[107]....
        /*07c4*/ 	.word	0x000047a0
        /*07c8*/ 	.word	0x000000ff
        /*07cc*/ 	.word	0x00000000
        /*07d0*/ 	.short	0x010a
        /*07d2*/ 	.byte	0x05
	.zero		1


	//   ....[108]....
        /*07d4*/ 	.word	0x00004830
        /*07d8*/ 	.word	0x000000ff
        /*07dc*/ 	.word	0x00000000
        /*07e0*/ 	.short	0x010a
        /*07e2*/ 	.byte	0x05
	.zero		1


	//   ....[109]....
        /*07e4*/ 	.word	0x000048d0
        /*07e8*/ 	.word	0x00000000
        /*07ec*/ 	.word	0x00000000
        /*07f0*/ 	.short	0x010a
        /*07f2*/ 	.byte	0xff
	.zero		1


	//   ....[110]....
        /*07f4*/ 	.word	0x00004910
        /*07f8*/ 	.word	0x00000000
        /*07fc*/ 	.word	0x00000000
        /*0800*/ 	.short	0x010a
        /*0802*/ 	.byte	0xff
	.zero		1


	//   ....[111]....
        /*0804*/ 	.word	0x00004980
        /*0808*/ 	.word	0x000000ff
        /*080c*/ 	.word	0x00000000
        /*0810*/ 	.short	0x0101
        /*0812*/ 	.byte	0x04
	.zero		1


	//   ....[112]....
        /*0814*/ 	.word	0x000049c0
        /*0818*/ 	.word	0x000000ff
        /*081c*/ 	.word	0x000001d0
        /*0820*/ 	.short	0x010a
        /*0822*/ 	.byte	0x11
	.zero		1


	//   ....[113]....
        /*0824*/ 	.word	0x00004a10
        /*0828*/ 	.word	0x000000ff
        /*082c*/ 	.word	0x00000000
        /*0830*/ 	.short	0x0101
        /*0832*/ 	.byte	0x04
	.zero		1


	//   ....[114]....
        /*0834*/ 	.word	0x00004f30
        /*0838*/ 	.word	0x00000008
        /*083c*/ 	.word	0x00000150
        /*0840*/ 	.short	0x010a
        /*0842*/ 	.byte	0xff
	.zero		1


	//   ....[115]....
        /*0844*/ 	.word	0x000050a0
        /*0848*/ 	.word	0x00000000
        /*084c*/ 	.word	0x00000000
        /*0850*/ 	.short	0x0101
        /*0852*/ 	.byte	0xff
	.zero		1


	//   ....[116]....
        /*0854*/ 	.word	0x00005580
        /*0858*/ 	.word	0x000000ff
        /*085c*/ 	.word	0x00000148
        /*0860*/ 	.short	0x010a
        /*0862*/ 	.byte	0x15
	.zero		1


	//   ....[117]....
        /*0864*/ 	.word	0x00005710
        /*0868*/ 	.word	0x000000ff
        /*086c*/ 	.word	0x00000120
        /*0870*/ 	.short	0x010a
        /*0872*/ 	.byte	0x15
	.zero		1


	//   ....[118]....
        /*0874*/ 	.word	0x00005860
        /*0878*/ 	.word	0x000000ff
        /*087c*/ 	.word	0x00000100
        /*0880*/ 	.short	0x010b
        /*0882*/ 	.byte	0x15
	.zero		1


	//   ....[119]....
        /*0884*/ 	.word	0x00005870
        /*0888*/ 	.word	0x000000ff
        /*088c*/ 	.word	0x00000000
        /*0890*/ 	.short	0x0101
        /*0892*/ 	.byte	0x2b
	.zero		1


	//   ....[120]....
        /*0894*/ 	.word	0x00005880
        /*0898*/ 	.word	0x000000ff
        /*089c*/ 	.word	0x00000128
        /*08a0*/ 	.short	0x010a
        /*08a2*/ 	.byte	0x15
	.zero		1


	//   ....[121]....
        /*08a4*/ 	.word	0x000059d0
        /*08a8*/ 	.word	0x000000ff
        /*08ac*/ 	.word	0x00000108
        /*08b0*/ 	.short	0x010b
        /*08b2*/ 	.byte	0x15
	.zero		1


	//   ....[122]....
        /*08b4*/ 	.word	0x000059e0
        /*08b8*/ 	.word	0x000000ff
        /*08bc*/ 	.word	0x00000000
        /*08c0*/ 	.short	0x0101
        /*08c2*/ 	.byte	0x29
	.zero		1


	//   ....[123]....
        /*08c4*/ 	.word	0x000059f0
        /*08c8*/ 	.word	0x000000ff
        /*08cc*/ 	.word	0x00000130
        /*08d0*/ 	.short	0x010a
        /*08d2*/ 	.byte	0x15
	.zero		1


	//   ....[124]....
        /*08d4*/ 	.word	0x00005b50
        /*08d8*/ 	.word	0x000000ff
        /*08dc*/ 	.word	0x00000110
        /*08e0*/ 	.short	0x010b
        /*08e2*/ 	.byte	0x15
	.zero		1


	//   ....[125]....
        /*08e4*/ 	.word	0x00005b60
        /*08e8*/ 	.word	0x000000ff
        /*08ec*/ 	.word	0x00000000
        /*08f0*/ 	.short	0x0101
        /*08f2*/ 	.byte	0x28
	.zero		1


	//   ....[126]....
        /*08f4*/ 	.word	0x00005b70
        /*08f8*/ 	.word	0x000000ff
        /*08fc*/ 	.word	0x00000138
        /*0900*/ 	.short	0x010a
        /*0902*/ 	.byte	0x15
	.zero		1


	//   ....[127]....
        /*0904*/ 	.word	0x00005d70
        /*0908*/ 	.word	0x000000ff
        /*090c*/ 	.word	0x00000118
        /*0910*/ 	.short	0x010b
        /*0912*/ 	.byte	0x15
	.zero		1


	//   ....[128]....
        /*0914*/ 	.word	0x00005d80
        /*0918*/ 	.word	0x000000ff
        /*091c*/ 	.word	0x00000000
        /*0920*/ 	.short	0x0101
        /*0922*/ 	.byte	0x27
	.zero		1


	//   ....[129]....
        /*0924*/ 	.word	0x00005db0
        /*0928*/ 	.word	0x000000ff
        /*092c*/ 	.word	0x00000120
        /*0930*/ 	.short	0x010a
        /*0932*/ 	.byte	0x15
	.zero		1


	//   ....[130]....
        /*0934*/ 	.word	0x00005dd0
        /*0938*/ 	.word	0x000000ff
        /*093c*/ 	.word	0x00000128
        /*0940*/ 	.short	0x010a
        /*0942*/ 	.byte	0x15
	.zero		1


	//   ....[131]....
        /*0944*/ 	.word	0x00005df0
        /*0948*/ 	.word	0x000000ff
        /*094c*/ 	.word	0x00000130
        /*0950*/ 	.short	0x010a
        /*0952*/ 	.byte	0x15
	.zero		1


	//   ....[132]....
        /*0954*/ 	.word	0x00005e30
        /*0958*/ 	.word	0x00000000
        /*095c*/ 	.word	0x00000138
        /*0960*/ 	.short	0x010a
        /*0962*/ 	.byte	0xff
	.zero		1


	//   ....[133]....
        /*0964*/ 	.word	0x00006140
        /*0968*/ 	.word	0x00000003
        /*096c*/ 	.word	0x00000150
        /*0970*/ 	.short	0x010a
        /*0972*/ 	.byte	0xff
	.zero		1


	//   ....[134]....
        /*0974*/ 	.word	0x000062c0
        /*0978*/ 	.word	0x00000000
        /*097c*/ 	.word	0x00000000
        /*0980*/ 	.short	0x0101
        /*0982*/ 	.byte	0xff
	.zero		1


	//   ....[135]....
        /*0984*/ 	.word	0x00006e00
        /*0988*/ 	.word	0x000000ff
        /*098c*/ 	.word	0x00000100
        /*0990*/ 	.short	0x010a
        /*0992*/ 	.byte	0x2c
	.zero		1


	//   ....[136]....
        /*0994*/ 	.word	0x00006e40
        /*0998*/ 	.word	0x00000062
        /*099c*/ 	.word	0x00000170
        /*09a0*/ 	.short	0x010a
        /*09a2*/ 	.byte	0xff
	.zero		1


	//   ....[137]....
        /*09a4*/ 	.word	0x00006f30
        /*09a8*/ 	.word	0x000000ff
        /*09ac*/ 	.word	0x00000100
        /*09b0*/ 	.short	0x010a
        /*09b2*/ 	.byte	0x2c
	.zero		1


	//   ....[138]....
        /*09b4*/ 	.word	0x00007020
        /*09b8*/ 	.word	0x00000062
        /*09bc*/ 	.word	0x00000170
        /*09c0*/ 	.short	0x010a
        /*09c2*/ 	.byte	0xff
	.zero		1


	//   ....[139]....
        /*09c4*/ 	.word	0x00007af0
        /*09c8*/ 	.word	0x00000000
        /*09cc*/ 	.word	0x00000000
        /*09d0*/ 	.short	0x0101
        /*09d2*/ 	.byte	0xff
	.zero		1


	//   ....[140]....
        /*09d4*/ 	.word	0x00007b00
        /*09d8*/ 	.word	0x00000003
        /*09dc*/ 	.word	0x00000100
        /*09e0*/ 	.short	0x010a
        /*09e2*/ 	.byte	0xff
	.zero		1


	//   ....[141]....
        /*09e4*/ 	.word	0x00007be0
        /*09e8*/ 	.word	0x00000003
        /*09ec*/ 	.word	0x00000100
        /*09f0*/ 	.short	0x010a
        /*09f2*/ 	.byte	0xff
	.zero		1


	//   ....[142]....
        /*09f4*/ 	.word	0x00008750
        /*09f8*/ 	.word	0x00000068
        /*09fc*/ 	.word	0x00000000
        /*0a00*/ 	.short	0x0101
        /*0a02*/ 	.byte	0xff
	.zero		1


	//   ....[143]....
        /*0a04*/ 	.word	0x00008770
        /*0a08*/ 	.word	0x0000003e
        /*0a0c*/ 	.word	0x00000100
        /*0a10*/ 	.short	0x010a
        /*0a12*/ 	.byte	0xff
	.zero		1


	//   ....[144]....
        /*0a14*/ 	.word	0x00008840
        /*0a18*/ 	.word	0x0000003e
        /*0a1c*/ 	.word	0x00000100
        /*0a20*/ 	.short	0x010a
        /*0a22*/ 	.byte	0xff
	.zero		1


	//   ....[145]....
        /*0a24*/ 	.word	0x000093a0
        /*0a28*/ 	.word	0x0000003e
        /*0a2c*/ 	.word	0x00000000
        /*0a30*/ 	.short	0x0101
        /*0a32*/ 	.byte	0xff
	.zero		1


	//   ....[146]....
        /*0a34*/ 	.word	0x000093c0
        /*0a38*/ 	.word	0x0000003d
        /*0a3c*/ 	.word	0x00000100
        /*0a40*/ 	.short	0x010a
        /*0a42*/ 	.byte	0xff
	.zero		1


	//   ....[147]....
        /*0a44*/ 	.word	0x00009490
        /*0a48*/ 	.word	0x0000003d
        /*0a4c*/ 	.word	0x00000100
        /*0a50*/ 	.short	0x010a
        /*0a52*/ 	.byte	0xff
	.zero		1


	//   ....[148]....
        /*0a54*/ 	.word	0x00009760
        /*0a58*/ 	.word	0x00000062
        /*0a5c*/ 	.word	0x00000000
        /*0a60*/ 	.short	0x0101
        /*0a62*/ 	.byte	0xff
	.zero		1


	//   ....[149]....
        /*0a64*/ 	.word	0x0000a040
        /*0a68*/ 	.word	0x00000002
        /*0a6c*/ 	.word	0x00000000
        /*0a70*/ 	.short	0x0101
        /*0a72*/ 	.byte	0xff
	.zero		1


	//   ....[150]....
        /*0a74*/ 	.word	0x0000a2f0
        /*0a78*/ 	.word	0x000000ff
        /*0a7c*/ 	.word	0x00000000
        /*0a80*/ 	.short	0x0101
        /*0a82*/ 	.byte	0x04
	.zero		1


	//   ....[151]....
        /*0a84*/ 	.word	0x0000a310
        /*0a88*/ 	.word	0x00000000
        /*0a8c*/ 	.word	0x000001c0
        /*0a90*/ 	.short	0x010a
        /*0a92*/ 	.byte	0xff
	.zero		1


	//   ....[152]....
        /*0a94*/ 	.word	0x0000a370
        /*0a98*/ 	.word	0x00000000
        /*0a9c*/ 	.word	0x00000080
        /*0aa0*/ 	.short	0x010a
        /*0aa2*/ 	.byte	0xff
	.zero		1


	//   ....[153]....
        /*0aa4*/ 	.word	0x0000a3d0
        /*0aa8*/ 	.word	0x00000000
        /*0aac*/ 	.word	0x00000080
        /*0ab0*/ 	.short	0x010a
        /*0ab2*/ 	.byte	0xff
	.zero		1


	//   ....[154]....
        /*0ab4*/ 	.word	0x0000a420
        /*0ab8*/ 	.word	0x00000003
        /*0abc*/ 	.word	0x00000150
        /*0ac0*/ 	.short	0x010a
        /*0ac2*/ 	.byte	0xff
	.zero		1


	//   ....[155]....
        /*0ac4*/ 	.word	0x0000a480
        /*0ac8*/ 	.word	0x00000000
        /*0acc*/ 	.word	0x00000000
        /*0ad0*/ 	.short	0x010a
        /*0ad2*/ 	.byte	0xff
	.zero		1


	//   ....[156]....
        /*0ad4*/ 	.word	0x0000a4e0
        /*0ad8*/ 	.word	0x00000000
        /*0adc*/ 	.word	0x00000000
        /*0ae0*/ 	.short	0x010a
        /*0ae2*/ 	.byte	0xff
	.zero		1


	//   ....[157]....
        /*0ae4*/ 	.word	0x0000a540
        /*0ae8*/ 	.word	0x00000000
        /*0aec*/ 	.word	0x00000000
        /*0af0*/ 	.short	0x010a
        /*0af2*/ 	.byte	0xff
	.zero		1


	//   ....[158]....
        /*0af4*/ 	.word	0x0000a5a0
        /*0af8*/ 	.word	0x00000000
        /*0afc*/ 	.word	0x00000000
        /*0b00*/ 	.short	0x010a
        /*0b02*/ 	.byte	0xff
	.zero		1


	//   ....[159]....
        /*0b04*/ 	.word	0x0000a600
        /*0b08*/ 	.word	0x00000000
        /*0b0c*/ 	.word	0x00000000
        /*0b10*/ 	.short	0x010a
        /*0b12*/ 	.byte	0xff
	.zero		1


	//   ....[160]....
        /*0b14*/ 	.word	0x0000a660
        /*0b18*/ 	.word	0x00000000
        /*0b1c*/ 	.word	0x00000000
        /*0b20*/ 	.short	0x010a
        /*0b22*/ 	.byte	0xff
	.zero		1


	//   ....[161]....
        /*0b24*/ 	.word	0x0000a6c0
        /*0b28*/ 	.word	0x00000000
        /*0b2c*/ 	.word	0x00000000
        /*0b30*/ 	.short	0x010a
        /*0b32*/ 	.byte	0xff
	.zero		1


	//   ....[162]....
        /*0b34*/ 	.word	0x0000a720
        /*0b38*/ 	.word	0x00000000
        /*0b3c*/ 	.word	0x00000000
        /*0b40*/ 	.short	0x010a
        /*0b42*/ 	.byte	0xff
	.zero		1


	//   ....[163]....
        /*0b44*/ 	.word	0x0000a780
        /*0b48*/ 	.word	0x00000000
        /*0b4c*/ 	.word	0x00000000
        /*0b50*/ 	.short	0x010a
        /*0b52*/ 	.byte	0xff
	.zero		1


	//   ....[164]....
        /*0b54*/ 	.word	0x0000a7e0
        /*0b58*/ 	.word	0x00000000
        /*0b5c*/ 	.word	0x00000000
        /*0b60*/ 	.short	0x010a
        /*0b62*/ 	.byte	0xff
	.zero		1


	//   ....[165]....
        /*0b64*/ 	.word	0x0000a840
        /*0b68*/ 	.word	0x00000000
        /*0b6c*/ 	.word	0x00000000
        /*0b70*/ 	.short	0x010a
        /*0b72*/ 	.byte	0xff
	.zero		1


	//   ....[166]....
        /*0b74*/ 	.word	0x0000a8a0
        /*0b78*/ 	.word	0x00000000
        /*0b7c*/ 	.word	0x00000000
        /*0b80*/ 	.short	0x010a
        /*0b82*/ 	.byte	0xff
	.zero		1


	//   ....[167]....
        /*0b84*/ 	.word	0x0000a900
        /*0b88*/ 	.word	0x00000000
        /*0b8c*/ 	.word	0x00000000
        /*0b90*/ 	.short	0x010a
        /*0b92*/ 	.byte	0xff
	.zero		1


	//   ....[168]....
        /*0b94*/ 	.word	0x0000a960
        /*0b98*/ 	.word	0x00000000
        /*0b9c*/ 	.word	0x00000000
        /*0ba0*/ 	.short	0x010a
        /*0ba2*/ 	.byte	0xff
	.zero		1


	//   ....[169]....
        /*0ba4*/ 	.word	0x0000a9c0
        /*0ba8*/ 	.word	0x00000000
        /*0bac*/ 	.word	0x00000000
        /*0bb0*/ 	.short	0x010a
        /*0bb2*/ 	.byte	0xff
	.zero		1


	//   ....[170]....
        /*0bb4*/ 	.word	0x0000aa10
        /*0bb8*/ 	.word	0x00000000
        /*0bbc*/ 	.word	0x000001b0
        /*0bc0*/ 	.short	0x010a
        /*0bc2*/ 	.byte	0xff
	.zero		1


	//   ....[171]....
        /*0bc4*/ 	.word	0x0000aa70
        /*0bc8*/ 	.word	0x00000000
        /*0bcc*/ 	.word	0x00000160
        /*0bd0*/ 	.short	0x010a
        /*0bd2*/ 	.byte	0xff
	.zero		1


	//   ....[172]....
        /*0bd4*/ 	.word	0x0000aac0
        /*0bd8*/ 	.word	0x00000000
        /*0bdc*/ 	.word	0x00000150
        /*0be0*/ 	.short	0x010a
        /*0be2*/ 	.byte	0xff
	.zero		1


	//   ....[173]....
        /*0be4*/ 	.word	0x0000ab20
        /*0be8*/ 	.word	0x00000000
        /*0bec*/ 	.word	0x00000160
        /*0bf0*/ 	.short	0x010a
        /*0bf2*/ 	.byte	0xff
	.zero		1


	//   ....[174]....
        /*0bf4*/ 	.word	0x0000ab80
        /*0bf8*/ 	.word	0x00000005
        /*0bfc*/ 	.word	0x00000008
        /*0c00*/ 	.short	0x010a
        /*0c02*/ 	.byte	0xff
	.zero		1


	//   ....[175]....
        /*0c04*/ 	.word	0x0000ac70
        /*0c08*/ 	.word	0x00000003
        /*0c0c*/ 	.word	0x00000008
        /*0c10*/ 	.short	0x010a
        /*0c12*/ 	.byte	0xff
	.zero		1


	//   ....[176]....
        /*0c14*/ 	.word	0x0000acc0
        /*0c18*/ 	.word	0x00000000
        /*0c1c*/ 	.word	0x00000150
        /*0c20*/ 	.short	0x010a
        /*0c22*/ 	.byte	0xff
	.zero		1


	//   ....[177]....
        /*0c24*/ 	.word	0x0000ad20
        /*0c28*/ 	.word	0x00000000
        /*0c2c*/ 	.word	0x00000190
        /*0c30*/ 	.short	0x010a
        /*0c32*/ 	.byte	0xff
	.zero		1


	//   ....[178]....
        /*0c34*/ 	.word	0x0000ad80
        /*0c38*/ 	.word	0x00000000
        /*0c3c*/ 	.word	0x00000000
        /*0c40*/ 	.short	0x010a
        /*0c42*/ 	.byte	0xff
	.zero		1


	//   ....[179]....
        /*0c44*/ 	.word	0x0000ade0
        /*0c48*/ 	.word	0x00000000
        /*0c4c*/ 	.word	0x00000000
        /*0c50*/ 	.short	0x010a
        /*0c52*/ 	.byte	0xff
	.zero		1


	//   ....[180]....
        /*0c54*/ 	.word	0x0000ae40
        /*0c58*/ 	.word	0x00000000
        /*0c5c*/ 	.word	0x00000000
        /*0c60*/ 	.short	0x010a
        /*0c62*/ 	.byte	0xff
	.zero		1


	//   ....[181]....
        /*0c64*/ 	.word	0x0000aea0
        /*0c68*/ 	.word	0x00000000
        /*0c6c*/ 	.word	0x00000000
        /*0c70*/ 	.short	0x010a
        /*0c72*/ 	.byte	0xff
	.zero		1


	//   ....[182]....
        /*0c74*/ 	.word	0x0000af00
        /*0c78*/ 	.word	0x00000000
        /*0c7c*/ 	.word	0x000001d0
        /*0c80*/ 	.short	0x010a
        /*0c82*/ 	.byte	0xff
	.zero		1


	//   ....[183]....
        /*0c84*/ 	.word	0x0000af50
        /*0c88*/ 	.word	0x00000008
        /*0c8c*/ 	.word	0x00000150
        /*0c90*/ 	.short	0x010a
        /*0c92*/ 	.byte	0xff
	.zero		1


	//   ....[184]....
        /*0c94*/ 	.word	0x0000afb0
        /*0c98*/ 	.word	0x00000000
        /*0c9c*/ 	.word	0x00000148
        /*0ca0*/ 	.short	0x010a
        /*0ca2*/ 	.byte	0xff
	.zero		1


	//   ....[185]....
        /*0ca4*/ 	.word	0x0000b010
        /*0ca8*/ 	.word	0x00000005
        /*0cac*/ 	.word	0x00000120
        /*0cb0*/ 	.short	0x010a
        /*0cb2*/ 	.byte	0xff
	.zero		1


	//   ....[186]....
        /*0cb4*/ 	.word	0x0000b070
        /*0cb8*/ 	.word	0x00000005
        /*0cbc*/ 	.word	0x00000128
        /*0cc0*/ 	.short	0x010a
        /*0cc2*/ 	.byte	0xff
	.zero		1


	//   ....[187]....
        /*0cc4*/ 	.word	0x0000b0d0
        /*0cc8*/ 	.word	0x00000005
        /*0ccc*/ 	.word	0x00000130
        /*0cd0*/ 	.short	0x010a
        /*0cd2*/ 	.byte	0xff
	.zero		1


	//   ....[188]....
        /*0cd4*/ 	.word	0x0000b130
        /*0cd8*/ 	.word	0x00000005
        /*0cdc*/ 	.word	0x00000138
        /*0ce0*/ 	.short	0x010a
        /*0ce2*/ 	.byte	0xff
	.zero		1


	//   ....[189]....
        /*0ce4*/ 	.word	0x0000b190
        /*0ce8*/ 	.word	0x00000000
        /*0cec*/ 	.word	0x00000120
        /*0cf0*/ 	.short	0x010a
        /*0cf2*/ 	.byte	0xff
	.zero		1


	//   ....[190]....
        /*0cf4*/ 	.word	0x0000b1f0
        /*0cf8*/ 	.word	0x00000000
        /*0cfc*/ 	.word	0x00000128
        /*0d00*/ 	.short	0x010a
        /*0d02*/ 	.byte	0xff
	.zero		1


	//   ....[191]....
        /*0d04*/ 	.word	0x0000b250
        /*0d08*/ 	.word	0x00000000
        /*0d0c*/ 	.word	0x00000130
        /*0d10*/ 	.short	0x010a
        /*0d12*/ 	.byte	0xff
	.zero		1


	//   ....[192]....
        /*0d14*/ 	.word	0x0000b2a0
        /*0d18*/ 	.word	0x00000003
        /*0d1c*/ 	.word	0x00000150
        /*0d20*/ 	.short	0x010a
        /*0d22*/ 	.byte	0xff
	.zero		1


	//   ....[193]....
        /*0d24*/ 	.word	0x0000b300
        /*0d28*/ 	.word	0x00000000
        /*0d2c*/ 	.word	0x00000100
        /*0d30*/ 	.short	0x010a
        /*0d32*/ 	.byte	0xff
	.zero		1


	//   ....[194]....
        /*0d34*/ 	.word	0x0000b350
        /*0d38*/ 	.word	0x00000062
        /*0d3c*/ 	.word	0x00000170
        /*0d40*/ 	.short	0x010a
        /*0d42*/ 	.byte	0xff
	.zero		1


	//   ....[195]....
        /*0d44*/ 	.word	0x0000b3a0
        /*0d48*/ 	.word	0x00000003
        /*0d4c*/ 	.word	0x00000100
        /*0d50*/ 	.short	0x010a
        /*0d52*/ 	.byte	0xff
	.zero		1


	//   ....[196]....
        /*0d54*/ 	.word	0x0000b3f0
        /*0d58*/ 	.word	0x0000003e
        /*0d5c*/ 	.word	0x00000100
        /*0d60*/ 	.short	0x010a
        /*0d62*/ 	.byte	0xff
	.zero		1


	//   ....[197]....
        /*0d64*/ 	.word	0x0000b440
        /*0d68*/ 	.word	0x0000003d
        /*0d6c*/ 	.word	0x00000100
        /*0d70*/ 	.short	0x010a
        /*0d72*/ 	.byte	0xff
	.zero		1


	//----- nvinfo : EIATTR_NUM_MBARRIERS
	.align		4
.L_47:
        /*0d74*/ 	.byte	0x03, 0x38
        /*0d76*/ 	.short	0x003b


	//----- nvinfo : EIATTR_EXIT_INSTR_OFFSETS
	.align		4
        /*0d78*/ 	.byte	0x04, 0x1c
        /*0d7a*/ 	.short	(.L_49 - .L_48)


	//   ....[0]....
.L_48:
        /*0d7c*/ 	.word	0x00003420


	//   ....[1]....
        /*0d80*/ 	.word	0x00003930


	//   ....[2]....
        /*0d84*/ 	.word	0x00003990


	//   ....[3]....
        /*0d88*/ 	.word	0x00004c40


	//   ....[4]....
        /*0d8c*/ 	.word	0x00005e60


	//   ....[5]....
        /*0d90*/ 	.word	0x00005ea0


	//   ....[6]....
        /*0d94*/ 	.word	0x0000a1d0


	//   ....[7]....
        /*0d98*/ 	.word	0x0000a250


	//   ....[8]....
        /*0d9c*/ 	.word	0x0000a280


	//   ....[9]....
        /*0da0*/ 	.word	0x0000a300


	//----- nvinfo : EIATTR_MAX_THREADS
	.align		4
.L_49:
        /*0da4*/ 	.byte	0x04, 0x05
        /*0da6*/ 	.short	(.L_51 - .L_50)
.L_50:
        /*0da8*/ 	.word	0x00000100
        /*0dac*/ 	.word	0x00000001
        /*0db0*/ 	.word	0x00000001


	//----- nvinfo : EIATTR_CRS_STACK_SIZE
	.align		4
.L_51:
        /*0db4*/ 	.byte	0x04, 0x1e
        /*0db6*/ 	.short	(.L_53 - .L_52)
.L_52:
        /*0db8*/ 	.word	0x00000000


	//----- nvinfo : EIATTR_CBANK_PARAM_SIZE
	.align		4
.L_53:
        /*0dbc*/ 	.byte	0x03, 0x19
        /*0dbe*/ 	.short	0x0800


	//----- nvinfo : EIATTR_PARAM_CBANK
	.align		4
        /*0dc0*/ 	.byte	0x04, 0x0a
        /*0dc2*/ 	.short	(.L_55 - .L_54)
	.align		4
.L_54:
        /*0dc4*/ 	.word	index@(.nv.constant0._ZN7cutlass13device_kernelINS_4gemm6kernel13GemmUniversalIN4cute5tupleIJiiiiEEENS1_10collective13CollectiveMmaINS1_35MainloopSm100TmaUmmaWarpSpecializedILi16ELi2ELi4ENS5_IJNS4_1CILi4EEENSA_ILi1EEESC_EEEEENS5_IJNSA_ILi256EEENSA_ILi128EEENSA_ILi32EEEEEENS_6half_tENS5_IJlSC_lEEESJ_SK_NS4_8TiledMMAINS4_8MMA_AtomIJNS4_26SM100_MMA_F16BF16_2x1SM_SSISJ_SJ_fLi256ELi128ELNS4_4UMMA5MajorE0ELSP_0ELNSO_7ScaleInE0ELSQ_0EEEEEENS4_6LayoutINS5_IJSC_SC_SC_EEENS5_IJNSA_ILi0EEESV_SV_EEEEENS5_IJNS4_10UnderscoreESY_SY_EEEEENS4_18SM100_TMA_2SM_LOADENS4_14ComposedLayoutINS4_7SwizzleILi2ELi4ELi3EEENS4_18smem_ptr_flag_bitsILi16EEENST_INS5_IJNSA_ILi8EEESH_EEENS5_IJSH_SC_EEEEEEEvNS4_8identityENS4_28SM100_TMA_2SM_LOAD_MULTICASTES1B_vS1C_EENS_8epilogue10collective18CollectiveEpilogueINS1F_23Sm100TmaWarpSpecializedILi4ELi2ELi32ELb1ELb0EEEJNS5_IJSG_SG_SH_EEENS5_IJNST_ISG_SC_EENST_ISH_SC_EEEEESJ_SK_SJ_SK_NS1F_6fusion15FusionCallbacksIS1J_NS1O_17LinearCombinationISJ_fSJ_fLNS_15FloatRoundStyleE2EEES1K_S1N_JEEENS4_5SM1004TMEM4LOAD26SM100_TMEM_LOAD_32dp32b32xENS4_13SM90_TMA_LOADES1B_NS4_39AutoVectorizingCopyWithAssumedAlignmentILi128EEENS4_14SM90_TMA_STOREES1B_S20_S20_EEEvvEEEEvNT_6ParamsE)
        /*0dc8*/ 	.short	0x0380
        /*0dca*/ 	.short	0x0800


	//----- nvinfo : EIATTR_SW_WAR
	.align		4
.L_55:
        /*0dcc*/ 	.byte	0x04, 0x36
        /*0dce*/ 	.short	(.L_57 - .L_56)
.L_56:
        /*0dd0*/ 	.word	0x00000008
.L_57:


//--------------------- .nv.callgraph             --------------------------
	.section	.nv.callgraph,"",@"SHT_CUDA_CALLGRAPH"
	.align	4
	.sectionentsize	8
	.align		4
        /*0000*/ 	.word	0x00000000
	.align		4
        /*0004*/ 	.word	0xffffffff
	.align		4
        /*0008*/ 	.word	index@(_ZN7cutlass13device_kernelINS_4gemm6kernel13GemmUniversalIN4cute5tupleIJiiiiEEENS1_10collective13CollectiveMmaINS1_35MainloopSm100TmaUmmaWarpSpecializedILi16ELi2ELi4ENS5_IJNS4_1CILi4EEENSA_ILi1EEESC_EEEEENS5_IJNSA_ILi256EEENSA_ILi128EEENSA_ILi32EEEEEENS_6half_tENS5_IJlSC_lEEESJ_SK_NS4_8TiledMMAINS4_8MMA_AtomIJNS4_26SM100_MMA_F16BF16_2x1SM_SSISJ_SJ_fLi256ELi128ELNS4_4UMMA5MajorE0ELSP_0ELNSO_7ScaleInE0ELSQ_0EEEEEENS4_6LayoutINS5_IJSC_SC_SC_EEENS5_IJNSA_ILi0EEESV_SV_EEEEENS5_IJNS4_10UnderscoreESY_SY_EEEEENS4_18SM100_TMA_2SM_LOADENS4_14ComposedLayoutINS4_7SwizzleILi2ELi4ELi3EEENS4_18smem_ptr_flag_bitsILi16EEENST_INS5_IJNSA_ILi8EEESH_EEENS5_IJSH_SC_EEEEEEEvNS4_8identityENS4_28SM100_TMA_2SM_LOAD_MULTICASTES1B_vS1C_EENS_8epilogue10collective18CollectiveEpilogueINS1F_23Sm100TmaWarpSpecializedILi4ELi2ELi32ELb1ELb0EEEJNS5_IJSG_SG_SH_EEENS5_IJNST_ISG_SC_EENST_ISH_SC_EEEEESJ_SK_SJ_SK_NS1F_6fusion15FusionCallbacksIS1J_NS1O_17LinearCombinationISJ_fSJ_fLNS_15FloatRoundStyleE2EEES1K_S1N_JEEENS4_5SM1004TMEM4LOAD26SM100_TMEM_LOAD_32dp32b32xENS4_13SM90_TMA_LOADES1B_NS4_39AutoVectorizingCopyWithAssumedAlignmentILi128EEENS4_14SM90_TMA_STOREES1B_S20_S20_EEEvvEEEEvNT_6ParamsE)
	.align		4
        /*000c*/ 	.word	index@(__assertfail)
	.align		4
        /*0010*/ 	.word	0x00000000
	.align		4
        /*0014*/ 	.word	0xfffffffe
	.align		4
        /*0018*/ 	.word	0x00000000
	.align		4
        /*001c*/ 	.word	0xfffffffd
	.align		4
        /*0020*/ 	.word	0x00000000
	.align		4
        /*0024*/ 	.word	0xfffffffc


//--------------------- .nv.constant4             --------------------------
	.section	.nv.constant4,"a",@progbits
	.align	8
	.align		8
.nv.constant4:
        /*0000*/ 	.dword	__assertfail
	.align		8
        /*0008*/ 	.dword	__unnamed_1
	.align		8
        /*0010*/ 	.dword	__unnamed_2
	.align		8
        /*0018*/ 	.dword	_ZN40_INTERNAL_ab38d29a_4_k_cu_fbe1515d_270054cuda3std3__45__cpo5beginE
	.align		8
        /*0020*/ 	.dword	_ZN40_INTERNAL_ab38d29a_4_k_cu_fbe1515d_270054cuda3std3__45__cpo3endE
	.align		8
        /*0028*/ 	.dword	_ZN40_INTERNAL_ab38d29a_4_k_cu_fbe1515d_270054cuda3std3__45__cpo6cbeginE
	.align		8
        /*0030*/ 	.dword	_ZN40_INTERNAL_ab38d29a_4_k_cu_fbe1515d_270054cuda3std3__45__cpo4cendE
	.align		8
        /*0038*/ 	.dword	_ZN40_INTERNAL_ab38d29a_4_k_cu_fbe1515d_270054cuda3std3__442_GLOBAL__N__ab38d29a_4_k_cu_fbe1515d_270056ignoreE
	.align		8
        /*0040*/ 	.dword	_ZN40_INTERNAL_ab38d29a_4_k_cu_fbe1515d_270054cuda3std3__419piecewise_constructE
	.align		8
        /*0048*/ 	.dword	_ZN40_INTERNAL_ab38d29a_4_k_cu_fbe1515d_270054cuda3std3__48in_placeE
	.align		8
        /*0050*/ 	.dword	_ZN40_INTERNAL_ab38d29a_4_k_cu_fbe1515d_270054cuda3std6ranges3__45__cpo4swapE
	.align		8
        /*0058*/ 	.dword	_ZN40_INTERNAL_ab38d29a_4_k_cu_fbe1515d_270054cuda3std6ranges3__45__cpo9iter_moveE
	.align		8
        /*0060*/ 	.dword	_ZN40_INTERNAL_ab38d29a_4_k_cu_fbe1515d_270054cute7productE
	.align		8
        /*0068*/ 	.dword	_ZN40_INTERNAL_ab38d29a_4_k_cu_fbe1515d_270054cute1_E
	.align		8
        /*0070*/ 	.dword	$str$25
	.align		8
        /*0078*/ 	.dword	$str$26
	.align		8
        /*0080*/ 	.dword	$str$27
	.align		8
        /*0088*/ 	.dword	$str$28


//--------------------- .text._ZN7cutlass13device_kernelINS_4gemm6kernel13GemmUniversalIN4cute5tupleIJiiiiEEENS1_10collective13CollectiveMmaINS1_35MainloopSm100TmaUmmaWarpSpecializedILi16ELi2ELi4ENS5_IJNS4_1CILi4EEENSA_ILi1EEESC_EEEEENS5_IJNSA_ILi256EEENSA_ILi128EEENSA_ILi32EEEEEENS_6half_tENS5_IJlSC_lEEESJ_SK_NS4_8TiledMMAINS4_8MMA_AtomIJNS4_26SM100_MMA_F16BF16_2x1SM_SSISJ_SJ_fLi256ELi128ELNS4_4UMMA5MajorE0ELSP_0ELNSO_7ScaleInE0ELSQ_0EEEEEENS4_6LayoutINS5_IJSC_SC_SC_EEENS5_IJNSA_ILi0EEESV_SV_EEEEENS5_IJNS4_10UnderscoreESY_SY_EEEEENS4_18SM100_TMA_2SM_LOADENS4_14ComposedLayoutINS4_7SwizzleILi2ELi4ELi3EEENS4_18smem_ptr_flag_bitsILi16EEENST_INS5_IJNSA_ILi8EEESH_EEENS5_IJSH_SC_EEEEEEEvNS4_8identityENS4_28SM100_TMA_2SM_LOAD_MULTICASTES1B_vS1C_EENS_8epilogue10collective18CollectiveEpilogueINS1F_23Sm100TmaWarpSpecializedILi4ELi2ELi32ELb1ELb0EEEJNS5_IJSG_SG_SH_EEENS5_IJNST_ISG_SC_EENST_ISH_SC_EEEEESJ_SK_SJ_SK_NS1F_6fusion15FusionCallbacksIS1J_NS1O_17LinearCombinationISJ_fSJ_fLNS_15FloatRoundStyleE2EEES1K_S1N_JEEENS4_5SM1004TMEM4LOAD26SM100_TMEM_LOAD_32dp32b32xENS4_13SM90_TMA_LOADES1B_NS4_39AutoVectorizingCopyWithAssumedAlignmentILi128EEENS4_14SM90_TMA_STOREES1B_S20_S20_EEEvvEEEEvNT_6ParamsE --------------------------
	.section	.text._ZN7cutlass13device_kernelINS_4gemm6kernel13GemmUniversalIN4cute5tupleIJiiiiEEENS1_10collective13CollectiveMmaINS1_35MainloopSm100TmaUmmaWarpSpecializedILi16ELi2ELi4ENS5_IJNS4_1CILi4EEENSA_ILi1EEESC_EEEEENS5_IJNSA_ILi256EEENSA_ILi128EEENSA_ILi32EEEEEENS_6half_tENS5_IJlSC_lEEESJ_SK_NS4_8TiledMMAINS4_8MMA_AtomIJNS4_26SM100_MMA_F16BF16_2x1SM_SSISJ_SJ_fLi256ELi128ELNS4_4UMMA5MajorE0ELSP_0ELNSO_7ScaleInE0ELSQ_0EEEEEENS4_6LayoutINS5_IJSC_SC_SC_EEENS5_IJNSA_ILi0EEESV_SV_EEEEENS5_IJNS4_10UnderscoreESY_SY_EEEEENS4_18SM100_TMA_2SM_LOADENS4_14ComposedLayoutINS4_7SwizzleILi2ELi4ELi3EEENS4_18smem_ptr_flag_bitsILi16EEENST_INS5_IJNSA_ILi8EEESH_EEENS5_IJSH_SC_EEEEEEEvNS4_8identityENS4_28SM100_TMA_2SM_LOAD_MULTICASTES1B_vS1C_EENS_8epilogue10collective18CollectiveEpilogueINS1F_23Sm100TmaWarpSpecializedILi4ELi2ELi32ELb1ELb0EEEJNS5_IJSG_SG_SH_EEENS5_IJNST_ISG_SC_EENST_ISH_SC_EEEEESJ_SK_SJ_SK_NS1F_6fusion15FusionCallbacksIS1J_NS1O_17LinearCombinationISJ_fSJ_fLNS_15FloatRoundStyleE2EEES1K_S1N_JEEENS4_5SM1004TMEM4LOAD26SM100_TMEM_LOAD_32dp32b32xENS4_13SM90_TMA_LOADES1B_NS4_39AutoVectorizingCopyWithAssumedAlignmentILi128EEENS4_14SM90_TMA_STOREES1B_S20_S20_EEEvvEEEEvNT_6ParamsE,"ax",@progbits
	.align	128
.text._ZN7cutlass13device_kernelINS_4gemm6kernel13GemmUniversalIN4cute5tupleIJiiiiEEENS1_10collective13CollectiveMmaINS1_35MainloopSm100TmaUmmaWarpSpecializedILi16ELi2ELi4ENS5_IJNS4_1CILi4EEENSA_ILi1EEESC_EEEEENS5_IJNSA_ILi256EEENSA_ILi128EEENSA_ILi32EEEEEENS_6half_tENS5_IJlSC_lEEESJ_SK_NS4_8TiledMMAINS4_8MMA_AtomIJNS4_26SM100_MMA_F16BF16_2x1SM_SSISJ_SJ_fLi256ELi128ELNS4_4UMMA5MajorE0ELSP_0ELNSO_7ScaleInE0ELSQ_0EEEEEENS4_6LayoutINS5_IJSC_SC_SC_EEENS5_IJNSA_ILi0EEESV_SV_EEEEENS5_IJNS4_10UnderscoreESY_SY_EEEEENS4_18SM100_TMA_2SM_LOADENS4_14ComposedLayoutINS4_7SwizzleILi2ELi4ELi3EEENS4_18smem_ptr_flag_bitsILi16EEENST_INS5_IJNSA_ILi8EEESH_EEENS5_IJSH_SC_EEEEEEEvNS4_8identityENS4_28SM100_TMA_2SM_LOAD_MULTICASTES1B_vS1C_EENS_8epilogue10collective18CollectiveEpilogueINS1F_23Sm100TmaWarpSpecializedILi4ELi2ELi32ELb1ELb0EEEJNS5_IJSG_SG_SH_EEENS5_IJNST_ISG_SC_EENST_ISH_SC_EEEEESJ_SK_SJ_SK_NS1F_6fusion15FusionCallbacksIS1J_NS1O_17LinearCombinationISJ_fSJ_fLNS_15FloatRoundStyleE2EEES1K_S1N_JEEENS4_5SM1004TMEM4LOAD26SM100_TMEM_LOAD_32dp32b32xENS4_13SM90_TMA_LOADES1B_NS4_39AutoVectorizingCopyWithAssumedAlignmentILi128EEENS4_14SM90_TMA_STOREES1B_S20_S20_EEEvvEEEEvNT_6ParamsE:
        .type           _ZN7cutlass13device_kernelINS_4gemm6kernel13GemmUniversalIN4cute5tupleIJiiiiEEENS1_10collective13CollectiveMmaINS1_35MainloopSm100TmaUmmaWarpSpecializedILi16ELi2ELi4ENS5_IJNS4_1CILi4EEENSA_ILi1EEESC_EEEEENS5_IJNSA_ILi256EEENSA_ILi128EEENSA_ILi32EEEEEENS_6half_tENS5_IJlSC_lEEESJ_SK_NS4_8TiledMMAINS4_8MMA_AtomIJNS4_26SM100_MMA_F16BF16_2x1SM_SSISJ_SJ_fLi256ELi128ELNS4_4UMMA5MajorE0ELSP_0ELNSO_7ScaleInE0ELSQ_0EEEEEENS4_6LayoutINS5_IJSC_SC_SC_EEENS5_IJNSA_ILi0EEESV_SV_EEEEENS5_IJNS4_10UnderscoreESY_SY_EEEEENS4_18SM100_TMA_2SM_LOADENS4_14ComposedLayoutINS4_7SwizzleILi2ELi4ELi3EEENS4_18smem_ptr_flag_bitsILi16EEENST_INS5_IJNSA_ILi8EEESH_EEENS5_IJSH_SC_EEEEEEEvNS4_8identityENS4_28SM100_TMA_2SM_LOAD_MULTICASTES1B_vS1C_EENS_8epilogue10collective18CollectiveEpilogueINS1F_23Sm100TmaWarpSpecializedILi4ELi2ELi32ELb1ELb0EEEJNS5_IJSG_SG_SH_EEENS5_IJNST_ISG_SC_EENST_ISH_SC_EEEEESJ_SK_SJ_SK_NS1F_6fusion15FusionCallbacksIS1J_NS1O_17LinearCombinationISJ_fSJ_fLNS_15FloatRoundStyleE2EEES1K_S1N_JEEENS4_5SM1004TMEM4LOAD26SM100_TMEM_LOAD_32dp32b32xENS4_13SM90_TMA_LOADES1B_NS4_39AutoVectorizingCopyWithAssumedAlignmentILi128EEENS4_14SM90_TMA_STOREES1B_S20_S20_EEEvvEEEEvNT_6ParamsE,@function
        .size           _ZN7cutlass13device_kernelINS_4gemm6kernel13GemmUniversalIN4cute5tupleIJiiiiEEENS1_10collective13CollectiveMmaINS1_35MainloopSm100TmaUmmaWarpSpecializedILi16ELi2ELi4ENS5_IJNS4_1CILi4EEENSA_ILi1EEESC_EEEEENS5_IJNSA_ILi256EEENSA_ILi128EEENSA_ILi32EEEEEENS_6half_tENS5_IJlSC_lEEESJ_SK_NS4_8TiledMMAINS4_8MMA_AtomIJNS4_26SM100_MMA_F16BF16_2x1SM_SSISJ_SJ_fLi256ELi128ELNS4_4UMMA5MajorE0ELSP_0ELNSO_7ScaleInE0ELSQ_0EEEEEENS4_6LayoutINS5_IJSC_SC_SC_EEENS5_IJNSA_ILi0EEESV_SV_EEEEENS5_IJNS4_10UnderscoreESY_SY_EEEEENS4_18SM100_TMA_2SM_LOADENS4_14ComposedLayoutINS4_7SwizzleILi2ELi4ELi3EEENS4_18smem_ptr_flag_bitsILi16EEENST_INS5_IJNSA_ILi8EEESH_EEENS5_IJSH_SC_EEEEEEEvNS4_8identityENS4_28SM100_TMA_2SM_LOAD_MULTICASTES1B_vS1C_EENS_8epilogue10collective18CollectiveEpilogueINS1F_23Sm100TmaWarpSpecializedILi4ELi2ELi32ELb1ELb0EEEJNS5_IJSG_SG_SH_EEENS5_IJNST_ISG_SC_EENST_ISH_SC_EEEEESJ_SK_SJ_SK_NS1F_6fusion15FusionCallbacksIS1J_NS1O_17LinearCombinationISJ_fSJ_fLNS_15FloatRoundStyleE2EEES1K_S1N_JEEENS4_5SM1004TMEM4LOAD26SM100_TMEM_LOAD_32dp32b32xENS4_13SM90_TMA_LOADES1B_NS4_39AutoVectorizingCopyWithAssumedAlignmentILi128EEENS4_14SM90_TMA_STOREES1B_S20_S20_EEEvvEEEEvNT_6ParamsE,(.L_x_234 - _ZN7cutlass13device_kernelINS_4gemm6kernel13GemmUniversalIN4cute5tupleIJiiiiEEENS1_10collective13CollectiveMmaINS1_35MainloopSm100TmaUmmaWarpSpecializedILi16ELi2ELi4ENS5_IJNS4_1CILi4EEENSA_ILi1EEESC_EEEEENS5_IJNSA_ILi256EEENSA_ILi128EEENSA_ILi32EEEEEENS_6half_tENS5_IJlSC_lEEESJ_SK_NS4_8TiledMMAINS4_8MMA_AtomIJNS4_26SM100_MMA_F16BF16_2x1SM_SSISJ_SJ_fLi256ELi128ELNS4_4UMMA5MajorE0ELSP_0ELNSO_7ScaleInE0ELSQ_0EEEEEENS4_6LayoutINS5_IJSC_SC_SC_EEENS5_IJNSA_ILi0EEESV_SV_EEEEENS5_IJNS4_10UnderscoreESY_SY_EEEEENS4_18SM100_TMA_2SM_LOADENS4_14ComposedLayoutINS4_7SwizzleILi2ELi4ELi3EEENS4_18smem_ptr_flag_bitsILi16EEENST_INS5_IJNSA_ILi8EEESH_EEENS5_IJSH_SC_EEEEEEEvNS4_8identityENS4_28SM100_TMA_2SM_LOAD_MULTICASTES1B_vS1C_EENS_8epilogue10collective18CollectiveEpilogueINS1F_23Sm100TmaWarpSpecializedILi4ELi2ELi32ELb1ELb0EEEJNS5_IJSG_SG_SH_EEENS5_IJNST_ISG_SC_EENST_ISH_SC_EEEEESJ_SK_SJ_SK_NS1F_6fusion15FusionCallbacksIS1J_NS1O_17LinearCombinationISJ_fSJ_fLNS_15FloatRoundStyleE2EEES1K_S1N_JEEENS4_5SM1004TMEM4LOAD26SM100_TMEM_LOAD_32dp32b32xENS4_13SM90_TMA_LOADES1B_NS4_39AutoVectorizingCopyWithAssumedAlignmentILi128EEENS4_14SM90_TMA_STOREES1B_S20_S20_EEEvvEEEEvNT_6ParamsE)
        .other          _ZN7cutlass13device_kernelINS_4gemm6kernel13GemmUniversalIN4cute5tupleIJiiiiEEENS1_10collective13CollectiveMmaINS1_35MainloopSm100TmaUmmaWarpSpecializedILi16ELi2ELi4ENS5_IJNS4_1CILi4EEENSA_ILi1EEESC_EEEEENS5_IJNSA_ILi256EEENSA_ILi128EEENSA_ILi32EEEEEENS_6half_tENS5_IJlSC_lEEESJ_SK_NS4_8TiledMMAINS4_8MMA_AtomIJNS4_26SM100_MMA_F16BF16_2x1SM_SSISJ_SJ_fLi256ELi128ELNS4_4UMMA5MajorE0ELSP_0ELNSO_7ScaleInE0ELSQ_0EEEEEENS4_6LayoutINS5_IJSC_SC_SC_EEENS5_IJNSA_ILi0EEESV_SV_EEEEENS5_IJNS4_10UnderscoreESY_SY_EEEEENS4_18SM100_TMA_2SM_LOADENS4_14ComposedLayoutINS4_7SwizzleILi2ELi4ELi3EEENS4_18smem_ptr_flag_bitsILi16EEENST_INS5_IJNSA_ILi8EEESH_EEENS5_IJSH_SC_EEEEEEEvNS4_8identityENS4_28SM100_TMA_2SM_LOAD_MULTICASTES1B_vS1C_EENS_8epilogue10collective18CollectiveEpilogueINS1F_23Sm100TmaWarpSpecializedILi4ELi2ELi32ELb1ELb0EEEJNS5_IJSG_SG_SH_EEENS5_IJNST_ISG_SC_EENST_ISH_SC_EEEEESJ_SK_SJ_SK_NS1F_6fusion15FusionCallbacksIS1J_NS1O_17LinearCombinationISJ_fSJ_fLNS_15FloatRoundStyleE2EEES1K_S1N_JEEENS4_5SM1004TMEM4LOAD26SM100_TMEM_LOAD_32dp32b32xENS4_13SM90_TMA_LOADES1B_NS4_39AutoVectorizingCopyWithAssumedAlignmentILi128EEENS4_14SM90_TMA_STOREES1B_S20_S20_EEEvvEEEEvNT_6ParamsE,@"STO_CUDA_ENTRY STV_DEFAULT"
_ZN7cutlass13device_kernelINS_4gemm6kernel13GemmUniversalIN4cute5tupleIJiiiiEEENS1_10collective13CollectiveMmaINS1_35MainloopSm100TmaUmmaWarpSpecializedILi16ELi2ELi4ENS5_IJNS4_1CILi4EEENSA_ILi1EEESC_EEEEENS5_IJNSA_ILi256EEENSA_ILi128EEENSA_ILi32EEEEEENS_6half_tENS5_IJlSC_lEEESJ_SK_NS4_8TiledMMAINS4_8MMA_AtomIJNS4_26SM100_MMA_F16BF16_2x1SM_SSISJ_SJ_fLi256ELi128ELNS4_4UMMA5MajorE0ELSP_0ELNSO_7ScaleInE0ELSQ_0EEEEEENS4_6LayoutINS5_IJSC_SC_SC_EEENS5_IJNSA_ILi0EEESV_SV_EEEEENS5_IJNS4_10UnderscoreESY_SY_EEEEENS4_18SM100_TMA_2SM_LOADENS4_14ComposedLayoutINS4_7SwizzleILi2ELi4ELi3EEENS4_18smem_ptr_flag_bitsILi16EEENST_INS5_IJNSA_ILi8EEESH_EEENS5_IJSH_SC_EEEEEEEvNS4_8identityENS4_28SM100_TMA_2SM_LOAD_MULTICASTES1B_vS1C_EENS_8epilogue10collective18CollectiveEpilogueINS1F_23Sm100TmaWarpSpecializedILi4ELi2ELi32ELb1ELb0EEEJNS5_IJSG_SG_SH_EEENS5_IJNST_ISG_SC_EENST_ISH_SC_EEEEESJ_SK_SJ_SK_NS1F_6fusion15FusionCallbacksIS1J_NS1O_17LinearCombinationISJ_fSJ_fLNS_15FloatRoundStyleE2EEES1K_S1N_JEEENS4_5SM1004TMEM4LOAD26SM100_TMEM_LOAD_32dp32b32xENS4_13SM90_TMA_LOADES1B_NS4_39AutoVectorizingCopyWithAssumedAlignmentILi128EEENS4_14SM90_TMA_STOREES1B_S20_S20_EEEvvEEEEvNT_6ParamsE:
[----:B------:R-:W1:Y:S01]  /*0000*/  LDC R1, c[0x0][0x37c] ;  /* 0x0000df00ff017b82 */ /* 0x000e620000000800 */
[----:B------:R-:W2:Y:S01]  /*0010*/  S2R R95, SR_TID.X ;  /* 0x00000000005f7919 */ /* 0x000ea20000002100 */
[----:B------:R-:W3:Y:S06]  /*0020*/  LDCU.64 UR8, c[0x0][0x890] ;  /* 0x00011200ff0877ac */ /* 0x000eec0008000a00 */
[----:B------:R-:W4:Y:S01]  /*0030*/  S2UR UR4, SR_CgaCtaId ;  /* 0x00000000000479c3 */ /* 0x000f220000008800 */
[----:B------:R-:W-:Y:S02]  /*0040*/  PRMT R80, RZ, 0x7610, R80 ;  /* 0x00007610ff507816 */ /* 0x000fe40000000050 */
[----:B------:R-:W-:Y:S01]  /*0050*/  ELECT P1, URZ, PT ;  /* 0x0000000000ff782f */ /* 0x000fe20003820000 */
[----:B---3--:R-:W-:-:S04]  /*0060*/  UISETP.NE.U32.AND UP0, UPT, UR8, URZ, UPT ;  /* 0x000000ff0800728c */ /* 0x008fc8000bf05070 */
[----:B------:R-:W-:Y:S02]  /*0070*/  UISETP.NE.AND.EX UP0, UPT, UR9, URZ, UPT, UP0 ;  /* 0x000000ff0900728c */ /* 0x000fe4000bf05300 */
[----:B----4-:R-:W-:Y:S02]  /*0080*/  ULOP3.LUT UR33, UR4, 0x1, URZ, 0xc0, !UPT ;  /* 0x0000000104217892 */ /* 0x010fe4000f8ec0ff */
[----:B------:R-:W-:Y:S01]  /*0090*/  ULOP3.LUT UR37, UR4, 0x1, URZ, 0x3c, !UPT ;  /* 0x0000000104257892 */ /* 0x000fe2000f8e3cff */
[----:B--2---:R-:W-:-:S05]  /*00a0*/  SHF.R.U32.HI R81, RZ, 0x5, R95 ;  /* 0x00000005ff517819 */ /* 0x004fca000001165f */
[----:B------:R-:W2:Y:S02]  /*00b0*/  SHFL.IDX PT, R0, R81, RZ, 0x1f ;  /* 0x00001fff51007589 */ /* 0x000ea400000e0000 */
[----:B--2---:R-:W-:Y:S01]  /*00c0*/  R2UR UR20, R0 ;  /* 0x00000000001472ca */ /* 0x004fe200000e0000 */
[----:B-1----:R-:W-:-:S14]  /*00d0*/  BRA.U UP0, `(.L_x_0) ;  /* 0x0000000100307547 */ /* 0x002fdc000b800000 */
[----:B------:R-:W1:Y:S02]  /*00e0*/  LDCU.64 UR4, c[0x0][0x888] ;  /* 0x00011100ff0477ac */ /* 0x000e640008000a00 */
[----:B-1----:R-:W-:-:S04]  /*00f0*/  UISETP.NE.U32.AND UP0, UPT, UR4, URZ, UPT ;  /* 0x000000ff0400728c */ /* 0x002fc8000bf05070 */
[----:B------:R-:W-:-:S09]  /*0100*/  UISETP.NE.AND.EX UP0, UPT, UR5, URZ, UPT, UP0 ;  /* 0x000000ff0500728c */ /* 0x000fd2000bf05300 */
[----:B------:R-:W-:Y:S05]  /*0110*/  BRA.U !UP0, `(.L_x_1) ;  /* 0x0000000108147547 */ /* 0x000fea000b800000 */
[----:B------:R-:W1:Y:S01]  /*0120*/  LDC.64 R2, c[0x0][0x888] ;  /* 0x00022200ff027b82 */ /* 0x000e620000000a00 */
[----:B------:R-:W1:Y:S02]  /*0130*/  LDCU.64 UR4, c[0x0][0x358] ;  /* 0x00006b00ff0477ac */ /* 0x000e640008000a00 */
[----:B-1----:R1:W5:Y:S01]  /*0140*/  LDG.E R41, desc[UR4][R2.64] ;  /* 0x0000000402297981 */ /* 0x002362000c1e1900 */
[----:B------:R-:W-:Y:S01]  /*0150*/  HFMA2 R80, -RZ, RZ, 0, 5.9604644775390625e-08 ;  /* 0x00000001ff507431 */ /* 0x000fe200000001ff */
[----:B------:R-:W-:Y:S05]  /*0160*/  BRA `(.L_x_0) ;  /* 0x00000000000c7947 */ /* 0x000fea0003800000 */
.L_x_1:
[----:B------:R-:W1:Y:S01]  /*0170*/  LDCU UR4, c[0x0][0x880] ;  /* 0x00011000ff0477ac */ /* 0x000e620008000800 */
[----:B------:R-:W-:Y:S01]  /*0180*/  HFMA2 R80, -RZ, RZ, 0, 5.9604644775390625e-08 ;  /* 0x00000001ff507431 */ /* 0x000fe200000001ff */
[----:B-1----:R-:W-:-:S07]  /*0190*/  MOV R41, UR4 ;  /* 0x0000000400297c02 */ /* 0x002fce0008000f00 */
.L_x_0:
[----:B------:R-:W2:Y:S02]  /*01a0*/  LDCU.64 UR4, c[0x0][0x8b0] ;  /* 0x00011600ff0477ac */ /* 0x000ea40008000a00 */
[----:B--2---:R-:W-:-:S04]  /*01b0*/  UISETP.NE.U32.AND UP0, UPT, UR4, URZ, UPT ;  /* 0x000000ff0400728c */ /* 0x004fc8000bf05070 */
[----:B------:R-:W-:-:S09]  /*01c0*/  UISETP.NE.AND.EX UP0, UPT, UR5, URZ, UPT, UP0 ;  /* 0x000000ff0500728c */ /* 0x000fd2000bf05300 */
[----:B------:R-:W-:Y:S05]  /*01d0*/  BRA.U UP0, `(.L_x_2) ;  /* 0x0000000100287547 */ /* 0x000fea000b800000 */
[----:B------:R-:W2:Y:S02]  /*01e0*/  LDCU.64 UR4, c[0x0][0x8a8] ;  /* 0x00011500ff0477ac */ /* 0x000ea40008000a00 */
[----:B--2---:R-:W-:-:S04]  /*01f0*/  UISETP.NE.U32.AND UP0, UPT, UR4, URZ, UPT ;  /* 0x000000ff0400728c */ /* 0x004fc8000bf05070 */
[----:B------:R-:W-:-:S09]  /*0200*/  UISETP.NE.AND.EX UP0, UPT, UR5, URZ, UPT, UP0 ;  /* 0x000000ff0500728c */ /* 0x000fd2000bf05300 */
[----:B------:R-:W-:Y:S05]  /*0210*/  BRA.U !UP0, `(.L_x_3) ;  /* 0x0000000108107547 */ /* 0x000fea000b800000 */
[----:B------:R-:W2:Y:S01]  /*0220*/  LDC.64 R38, c[0x0][0x8a8] ;  /* 0x00022a00ff267b82 */ /* 0x000ea20000000a00 */
[----:B------:R-:W2:Y:S02]  /*0230*/  LDCU.64 UR4, c[0x0][0x358] ;  /* 0x00006b00ff0477ac */ /* 0x000ea40008000a00 */
[----:B--2---:R2:W5:Y:S01]  /*0240*/  LDG.E R38, desc[UR4][R38.64] ;  /* 0x0000000426267981 */ /* 0x004562000c1e1900 */
[----:B------:R-:W-:Y:S05]  /*0250*/  BRA `(.L_x_2) ;  /* 0x0000000000087947 */ /* 0x000fea0003800000 */
.L_x_3:
[----:B------:R-:W2:Y:S02]  /*0260*/  LDCU UR4, c[0x0][0x8a0] ;  /* 0x00011400ff0477ac */ /* 0x000ea40008000800 */
[----:B--2---:R-:W-:Y:S02]  /*0270*/  MOV R38, UR4 ;  /* 0x0000000400267c02 */ /* 0x004fe40008000f00 */
.L_x_2:
[----:B------:R-:W-:Y:S01]  /*0280*/  IMAD.U32 R0, RZ, RZ, UR20 ;  /* 0x00000014ff007e24 */ /* 0x000fe2000f8e00ff */
[----:B------:R-:W-:Y:S04]  /*0290*/  BSSY.RECONVERGENT B0, `(.L_x_4) ;  /* 0x000000c000007945 */ /* 0x000fe80003800200 */
[C---:B------:R-:W-:Y:S02]  /*02a0*/  ISETP.NE.OR P2, PT, R0.reuse, 0x1, !P1 ;  /* 0x000000010000780c */ /* 0x040fe40004f45670 */
[----:B------:R-:W-:-:S11]  /*02b0*/  ISETP.NE.OR P0, PT, R0, 0x3, !P1 ;  /* 0x000000030000780c */ /* 0x000fd60004f05670 */
[----:B------:R-:W-:Y:S05]  /*02c0*/  @P2 BRA `(.L_x_5) ;  /* 0x0000000000202947 */ /* 0x000fea0003800000 */
[----:B------:R-:W3:Y:S02]  /*02d0*/  LDCU.64 UR4, c[0x0][0x348] ;  /* 0x00006900ff0477ac */ /* 0x000ee40008000a00 */
[----:B---3--:R-:W-:Y:S02]  /*02e0*/  UIADD3 UR6, UP1, UPT, UR4, 0x80, URZ ;  /* 0x0000008004067890 */ /* 0x008fe4000ff3e0ff */
[----:B------:R-:W-:Y:S02]  /*02f0*/  UIADD3 UR4, UP0, UPT, UR4, 0x180, URZ ;  /* 0x0000018004047890 */ /* 0x000fe4000ff1e0ff */
[----:B------:R-:W-:Y:S02]  /*0300*/  UIADD3.X UR7, UPT, UPT, URZ, UR5, URZ, UP1, !UPT ;  /* 0x00000005ff077290 */ /* 0x000fe40008ffe4ff */
[----:B------:R-:W-:-:S07]  /*0310*/  UIADD3.X UR5, UPT, UPT, URZ, UR5, URZ, UP0, !UPT ;  /* 0x00000005ff057290 */ /* 0x000fce00087fe4ff */
[----:B------:R3:W-:Y:S02]  /*0320*/  UTMACCTL.PF [UR6] ;  /* 0x00000000060079b9 */ /* 0x0007e40008040000 */
[----:B------:R3:W-:Y:S02]  /*0330*/  UTMACCTL.PF [UR4] ;  /* 0x00000000040079b9 */ /* 0x0007e40008040000 */
[----:B---3--:R-:W-:Y:S01]  /*0340*/  NOP ;  /* 0x0000000000007918 */ /* 0x008fe20000000000 */
.L_x_5:
[----:B------:R-:W-:Y:S05]  /*0350*/  BSYNC.RECONVERGENT B0 ;  /* 0x0000000000007941 */ /* 0x000fea0003800200 */
.L_x_4:
[----:B------:R-:W-:Y:S04]  /*0360*/  BSSY.RECONVERGENT B0, `(.L_x_6) ;  /* 0x000000a000007945 */ /* 0x000fe80003800200 */
        /* <DEDUP_REMOVED lines=9> */
.L_x_7:
[----:B------:R-:W-:Y:S05]  /*0400*/  BSYNC.RECONVERGENT B0 ;  /* 0x0000000000007941 */ /* 0x000fea0003800200 */
.L_x_6:
[----:B------:R-:W3:Y:S01]  /*0410*/  LDCU.64 UR4, c[0x0][0x888] ;  /* 0x00011100ff0477ac */ /* 0x000ee20008000a00 */
[----:B------:R-:W-:Y:S02]  /*0420*/  UISETP.EQ.U32.AND UP2, UPT, UR8, URZ, UPT ;  /* 0x000000ff0800728c */ /* 0x000fe4000bf42070 */
[----:B------:R-:W-:Y:S02]  /*0430*/  UPLOP3.LUT UP4, UPT, UPT, UPT, UPT, 0x80, 0x8 ;  /* 0x000000000008789c */ /* 0x000fe40003f8f070 */
[----:B---3--:R-:W-:-:S04]  /*0440*/  UISETP.NE.U32.AND UP0, UPT, UR4, URZ, UPT ;  /* 0x000000ff0400728c */ /* 0x008fc8000bf05070 */
[----:B------:R-:W-:-:S04]  /*0450*/  UISETP.NE.AND.EX UP1, UPT, UR5, URZ, UPT, UP0 ;  /* 0x000000ff0500728c */ /* 0x000fc8000bf25300 */
[----:B------:R-:W-:-:S04]  /*0460*/  UISETP.EQ.OR.EX UP3, UPT, UR9, URZ, !UP1, UP2 ;  /* 0x000000ff0900728c */ /* 0x000fc8000cf62720 */
[----:B------:R-:W-:-:S06]  /*0470*/  UP2UR UR4, UPR, URZ, 0x8 ;  /* 0x00000008ff047883 */ /* 0x000fcc0008000000 */
[----:B------:R-:W-:Y:S01]  /*0480*/  MOV R84, UR4 ;  /* 0x0000000400547c02 */ /* 0x000fe20008000f00 */
[----:B------:R-:W-:Y:S06]  /*0490*/  BRA.U !UP3, `(.L_x_8) ;  /* 0x000000010b207547 */ /* 0x000fec000b800000 */
[----:B------:R-:W-:Y:S01]  /*04a0*/  UISETP.NE.U32.AND UP2, UPT, UR8, URZ, UPT ;  /* 0x000000ff0800728c */ /* 0x000fe2000bf45070 */
[----:B-----5:R-:W-:Y:S01]  /*04b0*/  FSETP.NEU.AND P0, PT, R41, RZ, PT ;  /* 0x000000ff2900720b */ /* 0x020fe20003f0d000 */
[----:B------:R-:W-:Y:S02]  /*04c0*/  USEL UR4, URZ, 0xffffffff, UP1 ;  /* 0xffffffffff047887 */ /* 0x000fe40008800000 */
[----:B------:R-:W-:-:S10]  /*04d0*/  UISETP.NE.AND.EX UP2, UPT, UR9, URZ, UPT, UP2 ;  /* 0x000000ff0900728c */ /* 0x000fd4000bf45320 */
[----:B------:R-:W-:Y:S01]  /*04e0*/  VOTEU.ANY UP0, P0 ;  /* 0x0000000000ff7886 */ /* 0x000fe20000000100 */
[----:B------:R-:W-:-:S04]  /*04f0*/  @!UP2 USEL UR4, URZ, 0xffffffff, UP0 ;  /* 0xffffffffff04a887 */ /* 0x000fc80008000000 */
[----:B------:R-:W-:-:S04]  /*0500*/  ULOP3.LUT UR4, UR4, 0x1, URZ, 0xc0, !UPT ;  /* 0x0000000104047892 */ /* 0x000fc8000f8ec0ff */
[----:B------:R-:W-:-:S11]  /*0510*/  UISETP.NE.U32.AND UP4, UPT, UR4, 0x1, UPT ;  /* 0x000000010400788c */ /* 0x000fd6000bf85070 */
.L_x_8:
[----:B------:R-:W3:Y:S01]  /*0520*/  SHFL.IDX PT, R0, R81, RZ, 0x1f ;  /* 0x00001fff51007589 */ /* 0x000ee200000e0000 */
[----:B------:R-:W-:-:S04]  /*0530*/  UISETP.NE.AND UP0, UPT, UR20, 0x2, UPT ;  /* 0x000000021400788c */ /* 0x000fc8000bf05270 */
[----:B------:R-:W-:Y:S02]  /*0540*/  UISETP.EQ.AND UP2, UPT, UR33, URZ, !UP0 ;  /* 0x000000ff2100728c */ /* 0x000fe4000c742270 */
[----:B------:R-:W-:-:S04]  /*0550*/  USEL UR50, URZ, 0x1, UP0 ;  /* 0x00000001ff327887 */ /* 0x000fc80008000000 */
[----:B------:R-:W-:Y:S02]  /*0560*/  PLOP3.LUT P3, PT, P1, PT, UP2, 0x80, 0x8 ;  /* 0x000000000008781c */ /* 0x000fe40000f6f028 */
[----:B---3--:R-:W-:-:S13]  /*0570*/  ISETP.NE.AND P0, PT, R0, RZ, PT ;  /* 0x000000ff0000720c */ /* 0x008fda0003f05270 */
[----:B------:R-:W-:Y:S05]  /*0580*/  @P0 BRA `(.L_x_9) ;  /* 0x0000000000c40947 */ /* 0x000fea0003800000 */
[----:B------:R-:W-:Y:S01]  /*0590*/  ELECT P0, URZ, PT ;  /* 0x0000000000ff782f */ /* 0x000fe20003800000 */
[----:B------:R-:W-:-:S12]  /*05a0*/  BSSY.RECONVERGENT B0, `(.L_x_9) ;  /* 0x000002f000007945 */ /* 0x000fd80003800200 */
[----:B------:R-:W-:Y:S05]  /*05b0*/  @!P0 BRA `(.L_x_10) ;  /* 0x0000000000b48947 */ /* 0x000fea0003800000 */
[----:B------:R-:W3:Y:S01]  /*05c0*/  S2UR UR5, SR_CgaCtaId ;  /* 0x00000000000579c3 */ /* 0x000ee20000008800 */
[----:B------:R-:W-:Y:S01]  /*05d0*/  UMOV UR4, 0x400 ;  /* 0x0000040000047882 */ /* 0x000fe20000000000 */
[----:B------:R-:W-:Y:S01]  /*05e0*/  UMOV UR8, 0x1 ;  /* 0x0000000100087882 */ /* 0x000fe20000000000 */
[----:B------:R-:W-:Y:S01]  /*05f0*/  UMOV UR6, 0x2 ;  /* 0x0000000200067882 */ /* 0x000fe20000000000 */
[----:B------:R-:W-:-:S04]  /*0600*/  UIADD3 UR8, UPT, UPT, -UR8, 0x100000, URZ ;  /* 0x0010000008087890 */ /* 0x000fc8000fffe1ff */
[----:B------:R-:W-:Y:S02]  /*0610*/  USHF.L.U32 UR9, UR8, 0xb, URZ ;  /* 0x0000000b08097899 */ /* 0x000fe400080006ff */
[----:B------:R-:W-:Y:S02]  /*0620*/  USHF.L.U32 UR8, UR8, 0x1, URZ ;  /* 0x0000000108087899 */ /* 0x000fe400080006ff */
[----:B------:R-:W-:-:S04]  /*0630*/  UIADD3 UR6, UPT, UPT, -UR6, 0x100000, URZ ;  /* 0x0010000006067890 */ /* 0x000fc8000fffe1ff */
[----:B------:R-:W-:Y:S02]  /*0640*/  USHF.L.U32 UR7, UR6, 0xb, URZ ;  /* 0x0000000b06077899 */ /* 0x000fe400080006ff */
[----:B------:R-:W-:Y:S02]  /*0650*/  USHF.L.U32 UR6, UR6, 0x1, URZ ;  /* 0x0000000106067899 */ /* 0x000fe400080006ff */
[----:B---3--:R-:W-:Y:S01]  /*0660*/  ULEA UR4, UR5, UR4, 0x18 ;  /* 0x0000000405047291 */ /* 0x008fe2000f8ec0ff */
[----:B------:R-:W3:Y:S11]  /*0670*/  FENCE.VIEW.ASYNC.S ;  /* 0x00000000000073c6 */ /* 0x000ef60000000000 */
[----:B---3--:R3:W4:Y:S01]  /*0680*/  SYNCS.EXCH.64 URZ, [UR4], UR8 ;  /* 0x0000000804ff75b2 */ /* 0x0087220008000100 */
[----:B------:R3:W1:Y:S01]  /*0690*/  SYNCS.EXCH.64 URZ, [UR4+0x80], UR6 ;  /* 0x0000800604ff75b2 */ /* 0x0006620008000100 */
        /* <DEDUP_REMOVED lines=29> */
[----:B------:R3:W1:Y:S02]  /*0870*/  SYNCS.EXCH.64 URZ, [UR4+0xf8], UR6 ;  /* 0x0000f80604ff75b2 */ /* 0x0006640008000100 */
[----:B---34-:R-:W-:Y:S01]  /*0880*/  NOP ;  /* 0x0000000000007918 */ /* 0x018fe20000000000 */
.L_x_10:
[----:B------:R-:W-:Y:S05]  /*0890*/  BSYNC.RECONVERGENT B0 ;  /* 0x0000000000007941 */ /* 0x000fea0003800200 */
.L_x_9:
[----:B------:R-:W3:Y:S01]  /*08a0*/  SHFL.IDX PT, R0, R81, RZ, 0x1f ;  /* 0x00001fff51007589 */ /* 0x000ee200000e0000 */
[----:B------:R-:W-:Y:S01]  /*08b0*/  NOP ;  /* 0x0000000000007918 */ /* 0x000fe20000000000 */
[----:B---3--:R-:W-:-:S13]  /*08c0*/  ISETP.NE.AND P0, PT, R0, 0x1, PT ;  /* 0x000000010000780c */ /* 0x008fda0003f05270 */
[----:B------:R-:W-:Y:S05]  /*08d0*/  @P0 BRA `(.L_x_11) ;  /* 0x0000000000580947 */ /* 0x000fea0003800000 */
        /* <DEDUP_REMOVED lines=9> */
[----:B------:R-:W-:Y:S01]  /*0970*/  USHF.L.U32 UR6, UR6, 0x1, URZ ;  /* 0x0000000106067899 */ /* 0x000fe200080006ff */
[----:B------:R-:W-:Y:S01]  /*0980*/  ELECT P0, URZ, PT ;  /* 0x0000000000ff782f */ /* 0x000fe20003800000 */
[----:B---3--:R-:W-:Y:S01]  /*0990*/  ULEA UR4, UR5, UR4, 0x18 ;  /* 0x0000000405047291 */ /* 0x008fe2000f8ec0ff */
[----:B------:R-:W3:Y:S11]  /*09a0*/  FENCE.VIEW.ASYNC.S ;  /* 0x00000000000073c6 */ /* 0x000ef60000000000 */
[----:B---3--:R3:W4:Y:S01]  /*09b0*/  SYNCS.EXCH.64 URZ, [UR4+0x100], UR8 ;  /* 0x0001000804ff75b2 */ /* 0x0087220008000100 */
[----:B------:R3:W1:Y:S01]  /*09c0*/  SYNCS.EXCH.64 URZ, [UR4+0x120], UR6 ;  /* 0x0001200604ff75b2 */ /* 0x0006620008000100 */
[----:B------:R3:W1:Y:S01]  /*09d0*/  SYNCS.EXCH.64 URZ, [UR4+0x108], UR8 ;  /* 0x0001080804ff75b2 */ /* 0x0006620008000100 */
[----:B------:R3:W1:Y:S01]  /*09e0*/  SYNCS.EXCH.64 URZ, [UR4+0x128], UR6 ;  /* 0x0001280604ff75b2 */ /* 0x0006620008000100 */
[----:B------:R3:W1:Y:S01]  /*09f0*/  SYNCS.EXCH.64 URZ, [UR4+0x110], UR8 ;  /* 0x0001100804ff75b2 */ /* 0x0006620008000100 */
[----:B------:R3:W1:Y:S01]  /*0a00*/  SYNCS.EXCH.64 URZ, [UR4+0x130], UR6 ;  /* 0x0001300604ff75b2 */ /* 0x0006620008000100 */
[----:B------:R3:W1:Y:S01]  /*0a10*/  SYNCS.EXCH.64 URZ, [UR4+0x118], UR8 ;  /* 0x0001180804ff75b2 */ /* 0x0006620008000100 */
[----:B------:R3:W1:Y:S01]  /*0a20*/  SYNCS.EXCH.64 URZ, [UR4+0x138], UR6 ;  /* 0x0001380604ff75b2 */ /* 0x0006620008000100 */
[----:B------:R-:W-:Y:S01]  /*0a30*/  NOP ;  /* 0x0000000000007918 */ /* 0x000fe20000000000 */
.L_x_11:
[----:B------:R-:W2:Y:S01]  /*0a40*/  SHFL.IDX PT, R0, R81, RZ, 0x1f ;  /* 0x00001fff51007589 */ /* 0x000ea200000e0000 */
[----:B------:R-:W-:Y:S01]  /*0a50*/  NOP ;  /* 0x0000000000007918 */ /* 0x000fe20000000000 */
[----:B--2---:R-:W-:-:S13]  /*0a60*/  ISETP.NE.AND P0, PT, R0, 0x3, PT ;  /* 0x000000030000780c */ /* 0x004fda0003f05270 */
[----:B------:R-:W-:Y:S05]  /*0a70*/  @P0 BRA `(.L_x_12) ;  /* 0x0000000000300947 */ /* 0x000fea0003800000 */
[----:B---3--:R-:W2:Y:S01]  /*0a80*/  S2UR UR6, SR_CgaCtaId ;  /* 0x00000000000679c3 */ /* 0x008ea20000008800 */
[----:B------:R-:W-:Y:S01]  /*0a90*/  UMOV UR4, 0x400 ;  /* 0x0000040000047882 */ /* 0x000fe20000000000 */
[----:B------:R-:W-:Y:S01]  /*0aa0*/  UMOV UR5, 0x20 ;  /* 0x0000002000057882 */ /* 0x000fe20000000000 */
[----:B------:R-:W-:Y:S01]  /*0ab0*/  ELECT P0, URZ, PT ;  /* 0x0000000000ff782f */ /* 0x000fe20003800000 */
[----:B--2---:R-:W-:Y:S02]  /*0ac0*/  ULEA UR6, UR6, UR4, 0x18 ;  /* 0x0000000406067291 */ /* 0x004fe4000f8ec0ff */
[----:B------:R-:W-:-:S04]  /*0ad0*/  UIADD3 UR4, UPT, UPT, -UR5, 0x100000, URZ ;  /* 0x0010000005047890 */ /* 0x000fc8000fffe1ff */
[----:B------:R-:W-:Y:S02]  /*0ae0*/  USHF.L.U32 UR5, UR4, 0xb, URZ ;  /* 0x0000000b04057899 */ /* 0x000fe400080006ff */
[----:B------:R-:W-:Y:S01]  /*0af0*/  USHF.L.U32 UR4, UR4, 0x1, URZ ;  /* 0x0000000104047899 */ /* 0x000fe200080006ff */
[----:B------:R-:W2:Y:S11]  /*0b00*/  FENCE.VIEW.ASYNC.S ;  /* 0x00000000000073c6 */ /* 0x000eb60000000000 */
[----:B--2---:R2:W3:Y:S01]  /*0b10*/  SYNCS.EXCH.64 URZ, [UR6+0x140], UR4 ;  /* 0x0001400406ff75b2 */ /* 0x0044e20008000100 */
[----:B------:R2:W1:Y:S01]  /*0b20*/  SYNCS.EXCH.64 URZ, [UR6+0x148], UR4 ;  /* 0x0001480406ff75b2 */ /* 0x0004620008000100 */
[----:B------:R-:W-:Y:S01]  /*0b30*/  NOP ;  /* 0x0000000000007918 */ /* 0x000fe20000000000 */
.L_x_12:
[----:B------:R-:W4:Y:S01]  /*0b40*/  SHFL.IDX PT, R0, R81, RZ, 0x1f ;  /* 0x00001fff51007589 */ /* 0x000f2200000e0000 */
[----:B------:R-:W-:Y:S01]  /*0b50*/  NOP ;  /* 0x0000000000007918 */ /* 0x000fe20000000000 */
[----:B----4-:R-:W-:-:S13]  /*0b60*/  ISETP.NE.AND P0, PT, R0, 0x4, PT ;  /* 0x000000040000780c */ /* 0x010fda0003f05270 */
[----:B------:R-:W-:Y:S05]  /*0b70*/  @P0 BRA `(.L_x_13) ;  /* 0x00000000004c0947 */ /* 0x000fea0003800000 */
[----:B--2---:R-:W2:Y:S01]  /*0b80*/  S2UR UR5, SR_CgaCtaId ;  /* 0x00000000000579c3 */ /* 0x004ea20000008800 */
[----:B---3--:R-:W-:Y:S01]  /*0b90*/  UMOV UR4, 0x3a0 ;  /* 0x000003a000047882 */ /* 0x008fe20000000000 */
[----:B------:R-:W-:Y:S01]  /*0ba0*/  UMOV UR6, 0x400 ;  /* 0x0000040000067882 */ /* 0x000fe20000000000 */
[----:B------:R-:W-:Y:S01]  /*0bb0*/  USEL UR4, UR4, 0x320, UP4 ;  /* 0x0000032004047887 */ /* 0x000fe2000a000000 */
[----:B------:R-:W-:Y:S01]  /*0bc0*/  UMOV UR8, 0x1 ;  /* 0x0000000100087882 */ /* 0x000fe20000000000 */
[----:B------:R-:W-:Y:S01]  /*0bd0*/  ELECT P0, URZ, PT ;  /* 0x0000000000ff782f */ /* 0x000fe20003800000 */
[----:B------:R-:W-:-:S04]  /*0be0*/  UIADD3 UR8, UPT, UPT, -UR8, 0x100000, URZ ;  /* 0x0010000008087890 */ /* 0x000fc8000fffe1ff */
[----:B------:R-:W-:Y:S02]  /*0bf0*/  USHF.L.U32 UR9, UR8, 0xb, URZ ;  /* 0x0000000b08097899 */ /* 0x000fe400080006ff */
[----:B------:R-:W-:Y:S02]  /*0c00*/  USHF.L.U32 UR8, UR8, 0x1, URZ ;  /* 0x0000000108087899 */ /* 0x000fe400080006ff */
[----:B--2---:R-:W-:Y:S02]  /*0c10*/  ULEA UR6, UR5, UR6, 0x18 ;  /* 0x0000000605067291 */ /* 0x004fe4000f8ec0ff */
[----:B------:R-:W-:-:S04]  /*0c20*/  UIADD3 UR4, UPT, UPT, -UR4, 0x100000, URZ ;  /* 0x0010000004047890 */ /* 0x000fc8000fffe1ff */
[----:B------:R-:W-:Y:S02]  /*0c30*/  USHF.L.U32 UR5, UR4, 0xb, URZ ;  /* 0x0000000b04057899 */ /* 0x000fe400080006ff */
[----:B------:R-:W-:Y:S01]  /*0c40*/  USHF.L.U32 UR4, UR4, 0x1, URZ ;  /* 0x0000000104047899 */ /* 0x000fe200080006ff */
[----:B------:R-:W2:Y:S03]  /*0c50*/  FENCE.VIEW.ASYNC.S ;  /* 0x00000000000073c6 */ /* 0x000ea60000000000 */
[----:B--2---:R4:W2:Y:S08]  /*0c60*/  SYNCS.EXCH.64 URZ, [UR6+0x150], UR8 ;  /* 0x0001500806ff75b2 */ /* 0x0048b00008000100 */
[----:B------:R4:W3:Y:S01]  /*0c70*/  SYNCS.EXCH.64 URZ, [UR6+0x160], UR4 ;  /* 0x0001600406ff75b2 */ /* 0x0008e20008000100 */
[----:B------:R4:W1:Y:S01]  /*0c80*/  SYNCS.EXCH.64 URZ, [UR6+0x158], UR8 ;  /* 0x0001580806ff75b2 */ /* 0x0008620008000100 */
[----:B------:R4:W1:Y:S02]  /*0c90*/  SYNCS.EXCH.64 URZ, [UR6+0x168], UR4 ;  /* 0x0001680406ff75b2 */ /* 0x0008640008000100 */
[----:B----4-:R-:W-:Y:S01]  /*0ca0*/  NOP ;  /* 0x0000000000007918 */ /* 0x010fe20000000000 */
.L_x_13:
[----:B------:R-:W4:Y:S01]  /*0cb0*/  SHFL.IDX PT, R0, R81, RZ, 0x1f ;  /* 0x00001fff51007589 */ /* 0x000f2200000e0000 */
[----:B------:R-:W-:Y:S01]  /*0cc0*/  NOP ;  /* 0x0000000000007918 */ /* 0x000fe20000000000 */
[----:B----4-:R-:W-:-:S13]  /*0cd0*/  ISETP.NE.AND P0, PT, R0, 0x5, PT ;  /* 0x000000050000780c */ /* 0x010fda0003f05270 */
[----:B------:R-:W-:Y:S05]  /*0ce0*/  @P0 BRA `(.L_x_14) ;  /* 0x0000000000580947 */ /* 0x000fea0003800000 */
[----:B--2---:R-:W2:Y:S01]  /*0cf0*/  S2UR UR5, SR_CgaCtaId ;  /* 0x00000000000579c3 */ /* 0x004ea20000008800 */
[----:B---3--:R-:W-:Y:S01]  /*0d00*/  UMOV UR4, 0x400 ;  /* 0x0000040000047882 */ /* 0x008fe20000000000 */
        /* <DEDUP_REMOVED lines=9> */
[----:B--2---:R-:W-:Y:S01]  /*0da0*/  ULEA UR4, UR5, UR4, 0x18 ;  /* 0x0000000405047291 */ /* 0x004fe2000f8ec0ff */
[----:B------:R-:W2:Y:S11]  /*0db0*/  FENCE.VIEW.ASYNC.S ;  /* 0x00000000000073c6 */ /* 0x000eb60000000000 */
[----:B--2---:R4:W2:Y:S01]  /*0dc0*/  SYNCS.EXCH.64 URZ, [UR4+0x170], UR6 ;  /* 0x0001700604ff75b2 */ /* 0x0048a20008000100 */
[----:B------:R4:W3:Y:S01]  /*0dd0*/  SYNCS.EXCH.64 URZ, [UR4+0x190], UR8 ;  /* 0x0001900804ff75b2 */ /* 0x0008e20008000100 */
[----:B------:R4:W1:Y:S01]  /*0de0*/  SYNCS.EXCH.64 URZ, [UR4+0x178], UR6 ;  /* 0x0001780604ff75b2 */ /* 0x0008620008000100 */
[----:B------:R4:W1:Y:S01]  /*0df0*/  SYNCS.EXCH.64 URZ, [UR4+0x198], UR8 ;  /* 0x0001980804ff75b2 */ /* 0x0008620008000100 */
[----:B------:R4:W1:Y:S01]  /*0e00*/  SYNCS.EXCH.64 URZ, [UR4+0x180], UR6 ;  /* 0x0001800604ff75b2 */ /* 0x0008620008000100 */
[----:B------:R4:W1:Y:S01]  /*0e10*/  SYNCS.EXCH.64 URZ, [UR4+0x1a0], UR8 ;  /* 0x0001a00804ff75b2 */ /* 0x0008620008000100 */
[----:B------:R4:W1:Y:S01]  /*0e20*/  SYNCS.EXCH.64 URZ, [UR4+0x188], UR6 ;  /* 0x0001880604ff75b2 */ /* 0x0008620008000100 */
[----:B------:R4:W1:Y:S02]  /*0e30*/  SYNCS.EXCH.64 URZ, [UR4+0x1a8], UR8 ;  /* 0x0001a80804ff75b2 */ /* 0x0008640008000100 */
[----:B----4-:R-:W-:Y:S01]  /*0e40*/  NOP ;  /* 0x0000000000007918 */ /* 0x010fe20000000000 */
.L_x_14:
[----:B------:R-:W4:Y:S01]  /*0e50*/  SHFL.IDX PT, R0, R81, RZ, 0x1f ;  /* 0x00001fff51007589 */ /* 0x000f2200000e0000 */
[----:B------:R-:W-:Y:S01]  /*0e60*/  ISETP.NE.OR P1, PT, RZ, UR20, !P1 ;  /* 0x00000014ff007c0c */ /* 0x000fe2000cf25670 */
[----:B------:R-:W-:Y:S01]  /*0e70*/  NOP ;  /* 0x0000000000007918 */ /* 0x000fe20000000000 */
[----:B----4-:R-:W-:-:S13]  /*0e80*/  ISETP.NE.AND P0, PT, R0, 0x3, PT ;  /* 0x000000030000780c */ /* 0x010fda0003f05270 */
[----:B------:R-:W-:Y:S05]  /*0e90*/  @P0 BRA `(.L_x_15) ;  /* 0x0000000000380947 */ /* 0x000fea0003800000 */
[----:B--2---:R-:W2:Y:S01]  /*0ea0*/  S2UR UR5, SR_CgaCtaId ;  /* 0x00000000000579c3 */ /* 0x004ea20000008800 */
[----:B---3--:R-:W-:Y:S01]  /*0eb0*/  UMOV UR4, 0x400 ;  /* 0x0000040000047882 */ /* 0x008fe20000000000 */
[----:B------:R-:W-:Y:S01]  /*0ec0*/  UMOV UR6, 0x20 ;  /* 0x0000002000067882 */ /* 0x000fe20000000000 */
[----:B------:R-:W-:Y:S01]  /*0ed0*/  ELECT P0, URZ, PT ;  /* 0x0000000000ff782f */ /* 0x000fe20003800000 */
[----:B------:R-:W-:-:S04]  /*0ee0*/  UIADD3 UR6, UPT, UPT, -UR6, 0x100000, URZ ;  /* 0x0010000006067890 */ /* 0x000fc8000fffe1ff */
[----:B------:R-:W-:Y:S02]  /*0ef0*/  USHF.L.U32 UR7, UR6, 0xb, URZ ;  /* 0x0000000b06077899 */ /* 0x000fe400080006ff */
[----:B------:R-:W-:Y:S02]  /*0f00*/  USHF.L.U32 UR6, UR6, 0x1, URZ ;  /* 0x0000000106067899 */ /* 0x000fe400080006ff */
[----:B--2---:R-:W-:Y:S01]  /*0f10*/  ULEA UR4, UR5, UR4, 0x18 ;  /* 0x0000000405047291 */ /* 0x004fe2000f8ec0ff */
[----:B------:R-:W2:Y:S11]  /*0f20*/  FENCE.VIEW.ASYNC.S ;  /* 0x00000000000073c6 */ /* 0x000eb60000000000 */
[----:B--2---:R4:W2:Y:S01]  /*0f30*/  SYNCS.EXCH.64 URZ, [UR4+0x1b0], UR6 ;  /* 0x0001b00604ff75b2 */ /* 0x0048a20008000100 */
[----:B------:R4:W3:Y:S01]  /*0f40*/  SYNCS.EXCH.64 URZ, [UR4+0x1c0], UR6 ;  /* 0x0001c00604ff75b2 */ /* 0x0008e20008000100 */
[----:B------:R4:W1:Y:S01]  /*0f50*/  SYNCS.EXCH.64 URZ, [UR4+0x1b8], UR6 ;  /* 0x0001b80604ff75b2 */ /* 0x0008620008000100 */
[----:B------:R4:W1:Y:S02]  /*0f60*/  SYNCS.EXCH.64 URZ, [UR4+0x1c8], UR6 ;  /* 0x0001c80604ff75b2 */ /* 0x0008640008000100 */
[----:B----4-:R-:W-:Y:S01]  /*0f70*/  NOP ;  /* 0x0000000000007918 */ /* 0x010fe20000000000 */
.L_x_15:
[----:B---3--:R-:W3:Y:S01]  /*0f80*/  S2UR UR7, SR_CgaCtaId ;  /* 0x00000000000779c3 */ /* 0x008ee20000008800 */
[----:B------:R-:W-:Y:S01]  /*0f90*/  VOTEU.ALL UP0, P1 ;  /* 0x0000000000ff7886 */ /* 0x000fe20000800000 */
[----:B--2---:R-:W-:Y:S01]  /*0fa0*/  UMOV UR4, 0x20 ;  /* 0x0000002000047882 */ /* 0x004fe20000000000 */
[----:B------:R-:W-:Y:S01]  /*0fb0*/  NOP ;  /* 0x0000000000007918 */ /* 0x000fe20000000000 */
[----:B-1----:R-:W-:Y:S01]  /*0fc0*/  LOP3.LUT R3, R95, 0x1f, RZ, 0xc0, !PT ;  /* 0x0000001f5f037812 */ /* 0x002fe200078ec0ff */
[----:B------:R-:W-:Y:S01]  /*0fd0*/  UISETP.NE.AND UP5, UPT, UR20, URZ, UPT ;  /* 0x000000ff1400728c */ /* 0x000fe2000bfa5270 */
[----:B------:R-:W-:Y:S01]  /*0fe0*/  @!UP0 UMOV UR6, 0x400 ;  /* 0x0000040000068882 */ /* 0x000fe20000000000 */
[----:B------:R-:W-:-:S04]  /*0ff0*/  @!UP0 UIADD3 UR4, UPT, UPT, -UR4, 0x100000, URZ ;  /* 0x0010000004048890 */ /* 0x000fc8000fffe1ff */
[----:B------:R-:W-:Y:S02]  /*1000*/  @!UP0 USHF.L.U32 UR5, UR4, 0xb, URZ ;  /* 0x0000000b04058899 */ /* 0x000fe400080006ff */
[----:B------:R-:W-:Y:S02]  /*1010*/  @!UP0 USHF.L.U32 UR4, UR4, 0x1, URZ ;  /* 0x0000000104048899 */ /* 0x000fe400080006ff */
[----:B---3--:R-:W-:Y:S01]  /*1020*/  @!UP0 ULEA UR6, UR7, UR6, 0x18 ;  /* 0x0000000607068291 */ /* 0x008fe2000f8ec0ff */
[----:B------:R-:W1:Y:S01]  /*1030*/  LDCU UR7, c[0x0][0x36c] ;  /* 0x00006d80ff0777ac */ /* 0x000e620008000800 */
[----:B------:R-:W-:Y:S01]  /*1040*/  VOTEU.ALL UP0, P1 ;  /* 0x0000000000ff7886 */ /* 0x000fe20000800000 */
[----:B------:R-:W2:Y:S09]  /*1050*/  FENCE.VIEW.ASYNC.S ;  /* 0x00000000000073c6 */ /* 0x000eb20000000000 */
[----:B--2---:R2:W3:Y:S01]  /*1060*/  @!UP0 SYNCS.EXCH.64 URZ, [UR6+0x1d0], UR4 ;  /* 0x0001d00406ff85b2 */ /* 0x0044e20008000100 */
[----:B-1----:R-:W-:-:S09]  /*1070*/  UISETP.EQ.U32.AND UP6, UPT, UR7, 0x1, UPT ;  /* 0x000000010700788c */ /* 0x002fd2000bfc2070 */
[----:B--2---:R-:W-:Y:S05]  /*1080*/  BRA.U !UP6, `(.L_x_16) ;  /* 0x000000010e087547 */ /* 0x004fea000b800000 */
[----:B---3--:R-:W-:Y:S01]  /*1090*/  UCGABAR_ARV ;  /* 0x00000000000079c7 */ /* 0x008fe20008000000 */
[----:B------:R-:W-:Y:S05]  /*10a0*/  BRA `(.L_x_17) ;  /* 0x0000000000047947 */ /* 0x000fea0003800000 */
.L_x_16:
[----:B---3--:R-:W-:Y:S01]  /*10b0*/  NOP ;  /* 0x0000000000007918 */ /* 0x008fe20000000000 */
.L_x_17:
[----:B------:R-:W1:Y:S01]  /*10c0*/  S2UR UR22, SR_CTAID.X ;  /* 0x00000000001679c3 */ /* 0x000e620000002500 */
[----:B------:R-:W-:-:S05]  /*10d0*/  CS2R.32 R83, SR_CgaSize ;  /* 0x0000000000537805 */ /* 0x000fca0000008a00 */
[----:B------:R-:W-:-:S05]  /*10e0*/  IMAD R83, R83, -0xa0, RZ ;  /* 0xffffff6053537824 */ /* 0x000fca00078e02ff */
[----:B------:R-:W-:-:S14]  /*10f0*/  R2UR UR5, R83 ;  /* 0x00000000530572ca */ /* 0x000fdc00000e0000 */
[----:B------:R-:W2:Y:S01]  /*1100*/  LDCU UR5, c[0x0][UR5+0x2b0] ;  /* 0x00005600050577ac */ /* 0x000ea20008000800 */
[----:B------:R-:W-:-:S05]  /*1110*/  CS2R.32 R83, SR_CgaSize ;  /* 0x0000000000537805 */ /* 0x000fca0000008a00 */
[----:B------:R-:W-:-:S05]  /*1120*/  IMAD R83, R83, -0xa0, RZ ;  /* 0xffffff6053537824 */ /* 0x000fca00078e02ff */
[----:B------:R-:W-:-:S14]  /*1130*/  R2UR UR4, R83 ;  /* 0x00000000530472ca */ /* 0x000fdc00000e0000 */
[----:B------:R-:W3:Y:S01]  /*1140*/  LDCU UR4, c[0x0][UR4+0x2b4] ;  /* 0x00005680040477ac */ /* 0x000ee20008000800 */
[----:B------:R-:W4:Y:S01]  /*1150*/  S2UR UR34, SR_CTAID.Y ;  /* 0x00000000002279c3 */ /* 0x000f220000002600 */
[----:B------:R-:W-:-:S05]  /*1160*/  CS2R.32 R83, SR_CgaSize ;  /* 0x0000000000537805 */ /* 0x000fca0000008a00 */
[----:B------:R-:W-:-:S05]  /*1170*/  IMAD R83, R83, -0xa0, RZ ;  /* 0xffffff6053537824 */ /* 0x000fca00078e02ff */
[----:B------:R-:W-:-:S14]  /*1180*/  R2UR UR7, R83 ;  /* 0x00000000530772ca */ /* 0x000fdc00000e0000 */
[----:B------:R-:W3:Y:S01]  /*1190*/  LDCU UR7, c[0x0][UR7+0x2a0] ;  /* 0x00005400070777ac */ /* 0x000ee20008000800 */
[----:B------:R-:W-:-:S05]  /*11a0*/  CS2R.32 R83, SR_CgaSize ;  /* 0x0000000000537805 */ /* 0x000fca0000008a00 */
[----:B------:R-:W-:-:S05]  /*11b0*/  IMAD R83, R83, -0xa0, RZ ;  /* 0xffffff6053537824 */ /* 0x000fca00078e02ff */
[----:B------:R-:W-:-:S14]  /*11c0*/  R2UR UR8, R83 ;  /* 0x00000000530872ca */ /* 0x000fdc00000e0000 */
[----:B------:R-:W3:Y:S01]  /*11d0*/  LDCU UR8, c[0x0][UR8+0x2a4] ;  /* 0x00005480080877ac */ /* 0x000ee20008000800 */
[----:B------:R-:W3:Y:S01]  /*11e0*/  S2UR UR9, SR_CgaCtaId ;  /* 0x00000000000979c3 */ /* 0x000ee20000008800 */
[----:B------:R-:W-:Y:S01]  /*11f0*/  UISETP.GT.U32.AND UP0, UPT, UR33, 0xffff, UPT ;  /* 0x0000ffff2100788c */ /* 0x000fe2000bf04070 */
[----:B------:R-:W3:Y:S01]  /*1200*/  LDCU UR21, c[0x0][0xb24] ;  /* 0x00016480ff1577ac */ /* 0x000ee20008000800 */
[----:B------:R-:W3:Y:S01]  /*1210*/  LDCU UR42, c[0x0][0xb24] ;  /* 0x00016480ff2a77ac */ /* 0x000ee20008000800 */
[----:B-1----:R-:W-:Y:S01]  /*1220*/  I2FP.F32.U32 R2, UR22 ;  /* 0x0000001600027c45 */ /* 0x002fe20008201000 */
[----:B------:R-:W1:Y:S04]  /*1230*/  LDCU UR26, c[0x0][0xb30] ;  /* 0x00016600ff1a77ac */ /* 0x000e680008000800 */
[----:B--2---:R-:W-:Y:S01]  /*1240*/  FMUL R2, R2, UR5 ;  /* 0x0000000502027c20 */ /* 0x004fe20008400000 */
[----:B------:R-:W-:Y:S01]  /*1250*/  USEL UR5, UR33, 0xffff, !UP0 ;  /* 0x0000ffff21057887 */ /* 0x000fe2000c000000 */
[----:B----4-:R-:W-:-:S04]  /*1260*/  I2FP.F32.U32 R0, UR34 ;  /* 0x0000002200007c45 */ /* 0x010fc80008201000 */
[----:B------:R-:W2:Y:S01]  /*1270*/  F2I.U32.TRUNC.NTZ R2, R2 ;  /* 0x0000000200027305 */ /* 0x000ea2000020f000 */
[----:B------:R-:W-:Y:S01]  /*1280*/  ULOP3.LUT UR24, UR5, 0xffff, URZ, 0xc0, !UPT ;  /* 0x0000ffff05187892 */ /* 0x000fe2000f8ec0ff */
[----:B---3--:R-:W-:Y:S01]  /*1290*/  FMUL R0, R0, UR4 ;  /* 0x0000000400007c20 */ /* 0x008fe20008400000 */
[----:B------:R-:W-:-:S05]  /*12a0*/  USHF.L.U32 UR28, UR9, 0x9, URZ ;  /* 0x00000009091c7899 */ /* 0x000fca00080006ff */
[----:B------:R-:W3:Y:S01]  /*12b0*/  F2I.U32.TRUNC.NTZ R0, R0 ;  /* 0x0000000000007305 */ /* 0x000ee2000020f000 */
[----:B--2---:R-:W-:Y:S02]  /*12c0*/  R2UR UR4, R2 ;  /* 0x00000000020472ca */ /* 0x004fe400000e0000 */
[----:B------:R-:W-:Y:S02]  /*12d0*/  PRMT R2, RZ, 0x7610, R2 ;  /* 0x00007610ff027816 */ /* 0x000fe40000000002 */
[----:B---3--:R-:W-:Y:S02]  /*12e0*/  R2UR UR6, R0 ;  /* 0x00000000000672ca */ /* 0x008fe400000e0000 */
[----:B------:R-:W-:-:S07]  /*12f0*/  PRMT R0, RZ, 0x7610, R0 ;  /* 0x00007610ff007816 */ /* 0x000fce0000000000 */
[----:B------:R-:W-:-:S04]  /*1300*/  UIADD3 UR5, UPT, UPT, -UR4, URZ, URZ ;  /* 0x000000ff04057290 */ /* 0x000fc8000fffe1ff */
[----:B------:R-:W-:Y:S02]  /*1310*/  UIMAD UR5, UR7, UR5, UR22 ;  /* 0x00000005070572a4 */ /* 0x000fe4000f8e0216 */
[----:B------:R-:W-:-:S04]  /*1320*/  UIADD3 UR4, UPT, UPT, -UR6, URZ, URZ ;  /* 0x000000ff06047290 */ /* 0x000fc8000fffe1ff */
[----:B------:R-:W-:Y:S01]  /*1330*/  IMAD.U32 R83, RZ, RZ, UR5 ;  /* 0x00000005ff537e24 */ /* 0x000fe2000f8e00ff */
[----:B------:R-:W-:-:S06]  /*1340*/  UIMAD UR4, UR8, UR4, UR34 ;  /* 0x00000004080472a4 */ /* 0x000fcc000f8e0222 */
[----:B------:R-:W-:Y:S01]  /*1350*/  IMAD.U32 R82, RZ, RZ, UR4 ;  /* 0x00000004ff527e24 */ /* 0x000fe2000f8e00ff */
[----:B-1----:R-:W-:Y:S06]  /*1360*/  BRA.U UP5, `(.L_x_18) ;  /* 0x0000000105447547 */ /* 0x002fec000b800000 */
[----:B------:R-:W-:Y:S02]  /*1370*/  R2UR UR4, R82 ;  /* 0x00000000520472ca */ /* 0x000fe400000e0000 */
[----:B------:R-:W-:-:S11]  /*1380*/  R2UR UR7, R83 ;  /* 0x00000000530772ca */ /* 0x000fd600000e0000 */
[----:B------:R-:W-:Y:S02]  /*1390*/  UISETP.NE.AND UP0, UPT, UR4, URZ, UPT ;  /* 0x000000ff0400728c */ /* 0x000fe4000bf05270 */
[----:B------:R-:W-:Y:S02]  /*13a0*/  ULOP3.LUT UR4, UR7, 0x2, URZ, 0x3c, !UPT ;  /* 0x0000000207047892 */ /* 0x000fe4000f8e3cff */
[----:B------:R-:W-:Y:S02]  /*13b0*/  UISETP.GT.U32.AND UP2, UPT, UR7, 0x1, UP0 ;  /* 0x000000010700788c */ /* 0x000fe40008744070 */
[----:B------:R-:W-:Y:S02]  /*13c0*/  UISETP.GT.U32.AND UP0, UPT, UR4, 0x1, UP0 ;  /* 0x000000010400788c */ /* 0x000fe40008704070 */
[----:B------:R-:W-:Y:S02]  /*13d0*/  USEL UR5, URZ, 0x2, UP2 ;  /* 0x00000002ff057887 */ /* 0x000fe40009000000 */
[----:B------:R-:W-:-:S02]  /*13e0*/  USEL UR6, URZ, 0x1, UP2 ;  /* 0x00000001ff067887 */ /* 0x000fc40009000000 */
[----:B------:R-:W-:Y:S02]  /*13f0*/  USEL UR4, URZ, 0x4, UP0 ;  /* 0x00000004ff047887 */ /* 0x000fe40008000000 */
[----:B------:R-:W-:Y:S02]  /*1400*/  ULOP3.LUT UR7, UR7, 0xfffffffe, URZ, 0xc0, !UPT ;  /* 0xfffffffe07077892 */ /* 0x000fe4000f8ec0ff */
[----:B------:R-:W-:Y:S02]  /*1410*/  USEL UR8, URZ, 0x8, UP0 ;  /* 0x00000008ff087887 */ /* 0x000fe40008000000 */
[----:B------:R-:W-:-:S03]  /*1420*/  UIADD3 UR4, UPT, UPT, UR4, UR5, UR6 ;  /* 0x0000000504047290 */ /* 0x000fc6000fffe006 */
[----:B------:R-:W-:Y:S01]  /*1430*/  UMOV UR5, 0x3 ;  /* 0x0000000300057882 */ /* 0x000fe20000000000 */
[----:B------:R-:W-:Y:S02]  /*1440*/  UIADD3 UR4, UPT, UPT, UR4, UR8, URZ ;  /* 0x0000000804047290 */ /* 0x000fe4000fffe0ff */
[----:B------:R-:W-:-:S04]  /*1450*/  USHF.L.U32 UR5, UR5, UR7, URZ ;  /* 0x0000000705057299 */ /* 0x000fc800080006ff */
[----:B------:R-:W-:Y:S02]  /*1460*/  IMAD.U32 R2, RZ, RZ, UR4 ;  /* 0x00000004ff027e24 */ /* 0x000fe4000f8e00ff */
[----:B------:R-:W-:-:S07]  /*1470*/  IMAD.U32 R0, RZ, RZ, UR5 ;  /* 0x00000005ff007e24 */ /* 0x000fce000f8e00ff */
.L_x_18:
[----:B------:R-:W1:Y:S01]  /*1480*/  S2UR UR36, SR_CTAID.Z ;  /* 0x00000000002479c3 */ /* 0x000e620000002700 */
[----:B------:R-:W-:Y:S01]  /*1490*/  UISETP.GE.AND UP0, UPT, UR21, 0x1, UPT ;  /* 0x000000011500788c */ /* 0x000fe2000bf06270 */
[----:B------:R-:W-:Y:S01]  /*14a0*/  UMOV UR27, 0x5 ;  /* 0x00000005001b7882 */ /* 0x000fe20000000000 */
[----:B------:R-:W-:-:S07]  /*14b0*/  UMOV UR35, UR22 ;  /* 0x0000001600237c82 */ /* 0x000fce0008000000 */
[----:B------:R-:W-:Y:S05]  /*14c0*/  BRA.U !UP0, `(.L_x_19) ;  /* 0x0000000108d47547 */ /* 0x000fea000b800000 */
[----:B------:R-:W2:Y:S01]  /*14d0*/  LDCU.128 UR16, c[0x0][0xb10] ;  /* 0x00016200ff1077ac */ /* 0x000ea20008000c00 */
[----:B------:R-:W3:Y:S01]  /*14e0*/  LDCU UR13, c[0x0][0x370] ;  /* 0x00006e00ff0d77ac */ /* 0x000ee20008000800 */
[----:B------:R-:W4:Y:S01]  /*14f0*/  LDCU UR8, c[0x0][0x374] ;  /* 0x00006e80ff0877ac */ /* 0x000f220008000800 */
[----:B------:R-:W1:Y:S01]  /*1500*/  LDCU UR23, c[0x0][0xb0c] ;  /* 0x00016180ff1777ac */ /* 0x000e620008000800 */
[----:B------:R-:W1:Y:S01]  /*1510*/  LDCU UR25, c[0x0][0xb20] ;  /* 0x00016400ff1977ac */ /* 0x000e620008000800 */
[----:B--2---:R-:W-:Y:S01]  /*1520*/  UIMAD.WIDE.U32 UR4, UR22, UR16, URZ ;  /* 0x00000010160472a5 */ /* 0x004fe2000f8e00ff */
[----:B------:R-:W2:Y:S01]  /*1530*/  LDCU.64 UR14, c[0x0][0xb28] ;  /* 0x00016500ff0e77ac */ /* 0x000ea20008000a00 */
[----:B------:R-:W-:-:S05]  /*1540*/  UISETP.NE.AND UP3, UPT, UR18, 0x1, UPT ;  /* 0x000000011200788c */ /* 0x000fca000bf65270 */
[----:B------:R-:W-:Y:S01]  /*1550*/  UMOV UR4, UR5 ;  /* 0x0000000500047c82 */ /* 0x000fe20008000000 */
[----:B---3--:R-:W-:Y:S02]  /*1560*/  UIMAD.WIDE.U32 UR6, UR13, UR16, URZ ;  /* 0x000000100d0672a5 */ /* 0x008fe4000f8e00ff */
[----:B------:R-:W-:Y:S02]  /*1570*/  USHF.R.U32.HI UR9, URZ, UR17, UR4 ;  /* 0x00000011ff097299 */ /* 0x000fe40008011604 */
[----:B----4-:R-:W-:Y:S02]  /*1580*/  UIMAD.WIDE.U32 UR4, UR8, UR19, URZ ;  /* 0x00000013080472a5 */ /* 0x010fe4000f8e00ff */
[----:B-1----:R-:W-:Y:S01]  /*1590*/  UISETP.NE.AND UP0, UPT, UR23, 0x1, UPT ;  /* 0x000000011700788c */ /* 0x002fe2000bf05270 */
[----:B------:R-:W-:Y:S01]  /*15a0*/  UMOV UR6, UR7 ;  /* 0x0000000700067c82 */ /* 0x000fe20008000000 */
[----:B------:R-:W-:-:S03]  /*15b0*/  UISETP.NE.AND UP2, UPT, UR21, 0x1, UPT ;  /* 0x000000011500788c */ /* 0x000fc6000bf45270 */
[----:B------:R-:W-:Y:S01]  /*15c0*/  UMOV UR4, UR5 ;  /* 0x0000000500047c82 */ /* 0x000fe20008000000 */
[----:B------:R-:W-:Y:S02]  /*15d0*/  USEL UR12, UR22, UR9, !UP0 ;  /* 0x00000009160c7287 */ /* 0x000fe4000c000000 */
[----:B------:R-:W-:Y:S02]  /*15e0*/  @UP3 USHF.R.U32.HI UR8, URZ, UR25, UR4 ;  /* 0x00000019ff083299 */ /* 0x000fe40008011604 */
[----:B------:R-:W-:Y:S02]  /*15f0*/  UIADD3 UR35, UPT, UPT, -UR12, URZ, URZ ;  /* 0x000000ff0c237290 */ /* 0x000fe4000fffe1ff */
[----:B------:R-:W-:Y:S02]  /*1600*/  @UP0 USHF.R.U32.HI UR13, URZ, UR17, UR6 ;  /* 0x00000011ff0d0299 */ /* 0x000fe40008011606 */
[----:B------:R-:W-:Y:S02]  /*1610*/  UIMAD.WIDE.U32 UR6, UR34, UR19, URZ ;  /* 0x00000013220672a5 */ /* 0x000fe4000f8e00ff */
[----:B--2---:R-:W-:-:S02]  /*1620*/  UIMAD.WIDE.U32 UR4, UR8, UR14, URZ ;  /* 0x0000000e080472a5 */ /* 0x004fc4000f8e00ff */
[----:B------:R-:W-:Y:S02]  /*1630*/  UIMAD.WIDE.U32 UR10, UR13, UR14, URZ ;  /* 0x0000000e0d0a72a5 */ /* 0x000fe4000f8e00ff */
[----:B------:R-:W-:Y:S01]  /*1640*/  UIMAD UR35, UR23, UR35, UR22 ;  /* 0x00000023172372a4 */ /* 0x000fe2000f8e0216 */
[----:B------:R-:W-:Y:S02]  /*1650*/  UMOV UR6, UR7 ;  /* 0x0000000700067c82 */ /* 0x000fe40008000000 */
[----:B------:R-:W-:Y:S01]  /*1660*/  UMOV UR4, UR5 ;  /* 0x0000000500047c82 */ /* 0x000fe20008000000 */
[----:B------:R-:W-:Y:S02]  /*1670*/  USHF.R.U32.HI UR6, URZ, UR25, UR6 ;  /* 0x00000019ff067299 */ /* 0x000fe40008011606 */
[----:B------:R-:W-:Y:S01]  /*1680*/  @UP2 USHF.R.U32.HI UR8, URZ, UR15, UR4 ;  /* 0x0000000fff082299 */ /* 0x000fe20008011604 */
[----:B------:R-:W-:Y:S01]  /*1690*/  UMOV UR5, UR11 ;  /* 0x0000000b00057c82 */ /* 0x000fe20008000000 */
[----:B------:R-:W-:-:S02]  /*16a0*/  USEL UR4, UR34, UR6, !UP3 ;  /* 0x0000000622047287 */ /* 0x000fc4000d800000 */
[----:B------:R-:W-:Y:S02]  /*16b0*/  @UP2 USHF.R.U32.HI UR13, URZ, UR15, UR5 ;  /* 0x0000000fff0d2299 */ /* 0x000fe40008011605 */
[----:B------:R-:W-:Y:S02]  /*16c0*/  UIMAD UR5, UR8, UR21, URZ ;  /* 0x00000015080572a4 */ /* 0x000fe4000f8e02ff */
[----:B------:R-:W-:Y:S02]  /*16d0*/  UIMAD UR8, UR13, UR21, URZ ;  /* 0x000000150d0872a4 */ /* 0x000fe4000f8e02ff */
[----:B------:R-:W-:Y:S02]  /*16e0*/  UISETP.GE.AND UP0, UPT, UR4, UR5, UPT ;  /* 0x000000050400728c */ /* 0x000fe4000bf06270 */
[----:B------:R-:W-:Y:S02]  /*16f0*/  UIMAD.WIDE.U32 UR6, UR4, UR14, URZ ;  /* 0x0000000e040672a5 */ /* 0x000fe4000f8e00ff */
[----:B------:R-:W-:-:S02]  /*1700*/  UISETP.GE.OR UP0, UPT, UR12, UR8, UP0 ;  /* 0x000000080c00728c */ /* 0x000fc40008706670 */
[----:B------:R-:W-:-:S03]  /*1710*/  UIMAD.WIDE.U32 UR8, UR12, UR14, URZ ;  /* 0x0000000e0c0872a5 */ /* 0x000fc6000f8e00ff */
[----:B------:R-:W-:Y:S01]  /*1720*/  UMOV UR6, UR7 ;  /* 0x0000000700067c82 */ /* 0x000fe20008000000 */
[----:B------:R-:W-:Y:S02]  /*1730*/  UIADD3 UR7, UPT, UPT, -UR4, URZ, URZ ;  /* 0x000000ff04077290 */ /* 0x000fe4000fffe1ff */
[----:B------:R-:W-:Y:S02]  /*1740*/  USHF.R.U32.HI UR6, URZ, UR15, UR6 ;  /* 0x0000000fff067299 */ /* 0x000fe40008011606 */
[----:B------:R-:W-:Y:S02]  /*1750*/  UIMAD UR34, UR18, UR7, UR34 ;  /* 0x00000007122272a4 */ /* 0x000fe4000f8e0222 */
[----:B------:R-:W-:Y:S01]  /*1760*/  USEL UR6, UR4, UR6, !UP2 ;  /* 0x0000000604067287 */ /* 0x000fe2000d000000 */
[----:B------:R-:W-:Y:S02]  /*1770*/  @!UP0 UMOV UR5, UR9 ;  /* 0x0000000900058c82 */ /* 0x000fe40008000000 */
[----:B------:R-:W-:-:S02]  /*1780*/  @!UP0 USHF.R.U32.HI UR5, URZ, UR15, UR5 ;  /* 0x0000000fff058299 */ /* 0x000fc40008011605 */
[----:B------:R-:W-:Y:S02]  /*1790*/  UIADD3 UR7, UPT, UPT, -UR6, URZ, URZ ;  /* 0x000000ff06077290 */ /* 0x000fe4000fffe1ff */
[----:B------:R-:W-:Y:S02]  /*17a0*/  @!UP0 USEL UR5, UR12, UR5, !UP2 ;  /* 0x000000050c058287 */ /* 0x000fe4000d000000 */
[----:B------:R-:W-:Y:S02]  /*17b0*/  UIMAD UR7, UR21, UR7, UR4 ;  /* 0x00000007150772a4 */ /* 0x000fe4000f8e0204 */
[----:B------:R-:W-:Y:S02]  /*17c0*/  @!UP0 UIADD3 UR6, UPT, UPT, UR6, -UR5, URZ ;  /* 0x8000000506068290 */ /* 0x000fe4000fffe0ff */
[----:B------:R-:W-:Y:S02]  /*17d0*/  @!UP0 UIMAD UR7, UR7, UR13, UR5 ;  /* 0x0000000d070782a4 */ /* 0x000fe4000f8e0205 */
[----:B------:R-:W-:-:S04]  /*17e0*/  @!UP0 UIMAD UR4, UR6, UR21, UR12 ;  /* 0x00000015060482a4 */ /* 0x000fc8000f8e020c */
[----:B------:R-:W-:Y:S01]  /*17f0*/  UIMAD UR34, UR4, UR18, UR34 ;  /* 0x00000012042272a4 */ /* 0x000fe2000f8e0222 */
[----:B------:R-:W-:Y:S02]  /*1800*/  @!UP0 UMOV UR12, UR7 ;  /* 0x00000007000c8c82 */ /* 0x000fe40008000000 */
[----:B------:R-:W-:-:S12]  /*1810*/  UIMAD UR35, UR12, UR23, UR35 ;  /* 0x000000170c2372a4 */ /* 0x000fd8000f8e0223 */
.L_x_19:
[----:B------:R-:W-:Y:S02]  /*1820*/  UISETP.NE.AND UP2, UPT, UR26, 0x1, UPT ;  /* 0x000000011a00788c */ /* 0x000fe4000bf45270 */
[----:B------:R-:W-:Y:S02]  /*1830*/  UISETP.NE.AND UP0, UPT, UR20, 0x2, UPT ;  /* 0x000000021400788c */ /* 0x000fe4000bf05270 */
[----:B------:R-:W-:Y:S02]  /*1840*/  ULOP3.LUT UR28, UR28, 0x400, URZ, 0xc0, !UPT ;  /* 0x000004001c1c7892 */ /* 0x000fe4000f8ec0ff */
[----:B------:R-:W-:-:S03]  /*1850*/  USHF.L.U32 UR24, UR27, UR24, URZ ;  /* 0x000000181b187299 */ /* 0x000fc600080006ff */
[----:B------:R-:W-:Y:S09]  /*1860*/  BRA.U UP2, `(.L_x_20) ;  /* 0x0000000102407547 */ /* 0x000ff2000b800000 */
[----:B------:R-:W2:Y:S01]  /*1870*/  LDCU.128 UR8, c[0x0][0xb10] ;  /* 0x00016200ff0877ac */ /* 0x000ea20008000c00 */
[----:B------:R-:W3:Y:S01]  /*1880*/  LDCU UR12, c[0x0][0xb0c] ;  /* 0x00016180ff0c77ac */ /* 0x000ee20008000800 */
[----:B------:R-:W4:Y:S01]  /*1890*/  LDCU UR13, c[0x0][0xb20] ;  /* 0x00016400ff0d77ac */ /* 0x000f220008000800 */
[----:B--2---:R-:W-:Y:S02]  /*18a0*/  UIMAD.WIDE.U32 UR4, UR35, UR8, URZ ;  /* 0x00000008230472a5 */ /* 0x004fe4000f8e00ff */
[----:B------:R-:W-:Y:S02]  /*18b0*/  UIMAD.WIDE.U32 UR6, UR34, UR11, URZ ;  /* 0x0000000b220672a5 */ /* 0x000fe4000f8e00ff */
[----:B---3--:R-:W-:Y:S02]  /*18c0*/  UISETP.NE.AND UP2, UPT, UR12, 0x1, UPT ;  /* 0x000000010c00788c */ /* 0x008fe4000bf45270 */
[----:B------:R-:W-:-:S03]  /*18d0*/  USHF.R.U32.HI UR5, URZ, UR9, UR5 ;  /* 0x00000009ff057299 */ /* 0x000fc60008011605 */
[----:B------:R-:W-:Y:S01]  /*18e0*/  UMOV UR4, UR7 ;  /* 0x0000000700047c82 */ /* 0x000fe20008000000 */
[----:B------:R-:W-:Y:S02]  /*18f0*/  USEL UR5, UR35, UR5, !UP2 ;  /* 0x0000000523057287 */ /* 0x000fe4000d000000 */
[----:B------:R-:W-:Y:S02]  /*1900*/  UISETP.NE.AND UP2, UPT, UR10, 0x1, UPT ;  /* 0x000000010a00788c */ /* 0x000fe4000bf45270 */
[----:B----4-:R-:W-:-:S04]  /*1910*/  USHF.R.U32.HI UR4, URZ, UR13, UR4 ;  /* 0x0000000dff047299 */ /* 0x010fc80008011604 */
[----:B------:R-:W-:-:S04]  /*1920*/  USEL UR4, UR34, UR4, !UP2 ;  /* 0x0000000422047287 */ /* 0x000fc8000d000000 */
[----:B------:R-:W-:Y:S02]  /*1930*/  UIADD3 UR6, UPT, UPT, -UR4, UR5, URZ ;  /* 0x0000000504067290 */ /* 0x000fe4000fffe1ff */
[----:B------:R-:W-:Y:S02]  /*1940*/  UIADD3 UR4, UPT, UPT, UR4, -UR5, URZ ;  /* 0x8000000504047290 */ /* 0x000fe4000fffe0ff */
[----:B------:R-:W-:Y:S02]  /*1950*/  UIMAD UR34, UR6, UR10, UR34 ;  /* 0x0000000a062272a4 */ /* 0x000fe4000f8e0222 */
[----:B------:R-:W-:-:S12]  /*1960*/  UIMAD UR35, UR4, UR12, UR35 ;  /* 0x0000000c042372a4 */ /* 0x000fd8000f8e0223 */
.L_x_20:
[----:B------:R-:W-:Y:S05]  /*1970*/  BRA.U !UP6, `(.L_x_21) ;  /* 0x000000010e0c7547 */ /* 0x000fea000b800000 */
[----:B------:R-:W-:Y:S01]  /*1980*/  UCGABAR_WAIT ;  /* 0x0000000000007dc7 */ /* 0x000fe20008000000 */
[----:B------:R-:W-:Y:S01]  /*1990*/  CCTL.IVALL ;  /* 0x00000000ff00798f */ /* 0x000fe20002000000 */
[----:B------:R-:W-:Y:S05]  /*19a0*/  BRA `(.L_x_22) ;  /* 0x0000000000047947 */ /* 0x000fea0003800000 */
.L_x_21:
[----:B------:R-:W-:Y:S06]  /*19b0*/  BAR.SYNC.DEFER_BLOCKING 0x0 ;  /* 0x0000000000007b1d */ /* 0x000fec0000010000 */
.L_x_22:
[----:B------:R-:W-:Y:S05]  /*19c0*/  BRA.U UP0, `(.L_x_23) ;  /* 0x00000019009c7547 */ /* 0x000fea000b800000 */
[----:B------:R-:W2:Y:S01]  /*19d0*/  LDCU UR6, c[0x0][0x38c] ;  /* 0x00007180ff0677ac */ /* 0x000ea20008000800 */
[----:B------:R-:W3:Y:S01]  /*19e0*/  S2UR UR8, SR_CgaCtaId ;  /* 0x00000000000879c3 */ /* 0x000ee20000008800 */
[----:B------:R-:W-:Y:S01]  /*19f0*/  PLOP3.LUT P1, PT, PT, PT, UP4, 0x80, 0x8 ;  /* 0x000000000008781c */ /* 0x000fe20003f2f048 */
[----:B------:R-:W-:Y:S01]  /*1a00*/  IMAD.MOV.U32 R12, RZ, RZ, 0x1 ;  /* 0x00000001ff0c7424 */ /* 0x000fe200078e00ff */
[----:B------:R-:W-:Y:S01]  /*1a10*/  UMOV UR13, 0x400 ;  /* 0x00000400000d7882 */ /* 0x000fe20000000000 */
[----:B------:R-:W-:Y:S01]  /*1a20*/  USHF.L.U32 UR7, UR22, 0x6, URZ ;  /* 0x0000000616077899 */ /* 0x000fe200080006ff */
[----:B------:R-:W-:Y:S01]  /*1a30*/  ISETP.NE.AND P2, PT, R3, RZ, P3 ;  /* 0x000000ff0300720c */ /* 0x000fe20001f45270 */
[----:B------:R-:W-:Y:S01]  /*1a40*/  UISETP.NE.AND UP1, UPT, UR20, URZ, UPT ;  /* 0x000000ff1400728c */ /* 0x000fe2000bf25270 */
[----:B------:R-:W-:Y:S02]  /*1a50*/  PLOP3.LUT P1, PT, P1, PT, PT, 0x8, 0x80 ;  /* 0x000000000080781c */ /* 0x000fe40000f2e170 */
[----:B------:R-:W-:Y:S01]  /*1a60*/  CS2R R10, SRZ ;  /* 0x00000000000a7805 */ /* 0x000fe2000001ff00 */
[----:B------:R-:W-:Y:S01]  /*1a70*/  IMAD.MOV.U32 R9, RZ, RZ, RZ ;  /* 0x000000ffff097224 */ /* 0x000fe200078e00ff */
[----:B------:R-:W4:Y:S01]  /*1a80*/  LDCU UR39, c[0x0][0x370] ;  /* 0x00006e00ff2777ac */ /* 0x000f220008000800 */
[----:B------:R-:W-:Y:S01]  /*1a90*/  IMAD.MOV.U32 R8, RZ, RZ, 0x1 ;  /* 0x00000001ff087424 */ /* 0x000fe200078e00ff */
[----:B------:R-:W1:Y:S01]  /*1aa0*/  LDCU.64 UR26, c[0x0][0x348] ;  /* 0x00006900ff1a77ac */ /* 0x000e620008000a00 */
[----:B--2---:R-:W-:-:S02]  /*1ab0*/  UIADD3 UR5, UPT, UPT, UR6, 0x1f, URZ ;  /* 0x0000001f06057890 */ /* 0x004fc4000fffe0ff */
[----:B------:R-:W-:Y:S02]  /*1ac0*/  UIADD3 UR46, UPT, UPT, UR6, 0x3e, URZ ;  /* 0x0000003e062e7890 */ /* 0x000fe4000fffe0ff */
[----:B------:R-:W-:Y:S02]  /*1ad0*/  USHF.R.S32.HI UR4, URZ, 0x1f, UR5 ;  /* 0x0000001fff047899 */ /* 0x000fe40008011405 */
[----:B---3--:R-:W-:Y:S02]  /*1ae0*/  ULEA UR13, UR8, UR13, 0x18 ;  /* 0x0000000d080d7291 */ /* 0x008fe4000f8ec0ff */
[----:B------:R-:W-:Y:S02]  /*1af0*/  ULEA.HI UR4, UR4, UR5, URZ, 0x5 ;  /* 0x0000000504047291 */ /* 0x000fe4000f8f28ff */
[----:B------:R-:W-:Y:S02]  /*1b00*/  UIADD3 UR5, UPT, UPT, UR6, -0x1, URZ ;  /* 0xffffffff06057890 */ /* 0x000fe4000fffe0ff */
[----:B------:R-:W-:-:S02]  /*1b10*/  USHF.R.S32.HI UR41, URZ, 0x5, UR4 ;  /* 0x00000005ff297899 */ /* 0x000fc40008011404 */
[----:B------:R-:W-:Y:S02]  /*1b20*/  UISETP.GE.U32.AND UP2, UPT, UR5, -0x3f, UPT ;  /* 0xffffffc10500788c */ /* 0x000fe4000bf46070 */
[----:B------:R-:W-:Y:S02]  /*1b30*/  UISETP.LT.U32.AND UP0, UPT, UR41, 0x10, UPT ;  /* 0x000000102900788c */ /* 0x000fe4000bf01070 */
[----:B------:R-:W-:Y:S02]  /*1b40*/  ULOP3.LUT UR5, UR7, 0x40, URZ, 0xc0, !UPT ;  /* 0x0000004007057892 */ /* 0x000fe4000f8ec0ff */
[----:B------:R-:W-:Y:S02]  /*1b50*/  USEL UR40, UR41, 0x10, UP0 ;  /* 0x0000001029287887 */ /* 0x000fe40008000000 */
[----:B------:R-:W-:Y:S02]  /*1b60*/  ULEA UR30, UR28, UR13, 0x1 ;  /* 0x0000000d1c1e7291 */ /* 0x000fe4000f8e08ff */
[----:B------:R-:W-:-:S02]  /*1b70*/  UIADD3 UR4, UPT, UPT, UR40, -0x1, URZ ;  /* 0xffffffff28047890 */ /* 0x000fc4000fffe0ff */
[----:B------:R-:W-:Y:S02]  /*1b80*/  @UP2 UIADD3 UR4, UPT, UPT, UR40, URZ, URZ ;  /* 0x000000ff28042290 */ /* 0x000fe4000fffe0ff */
[----:B------:R-:W-:Y:S01]  /*1b90*/  USHF.L.U32 UR47, UR22, 0x7, URZ ;  /* 0x00000007162f7899 */ /* 0x000fe200080006ff */
[----:B------:R-:W2:Y:S01]  /*1ba0*/  LDCU UR38, c[0x0][0x374] ;  /* 0x00006e80ff2677ac */ /* 0x000ea20008000800 */
[----:B------:R-:W-:Y:S02]  /*1bb0*/  USEL UR21, UR50, 0x2, UP1 ;  /* 0x0000000232157887 */ /* 0x000fe40008800000 */
[----:B------:R-:W-:Y:S02]  /*1bc0*/  ULEA.HI UR45, UR28, UR5, URZ, 0x1b ;  /* 0x000000051c2d7291 */ /* 0x000fe4000f8fd8ff */
[----:B------:R-:W-:Y:S02]  /*1bd0*/  UIADD3 UR30, UPT, UPT, UR30, 0x28600, URZ ;  /* 0x000286001e1e7890 */ /* 0x000fe4000fffe0ff */
[----:B------:R-:W-:-:S02]  /*1be0*/  UIADD3 UR44, UPT, UPT, UR41, -UR40, URZ ;  /* 0x80000028292c7290 */ /* 0x000fc4000fffe0ff */
[----:B------:R-:W-:Y:S02]  /*1bf0*/  UIADD3 UR29, UPT, UPT, UR4, 0x1, URZ ;  /* 0x00000001041d7890 */ /* 0x000fe4000fffe0ff */
[----:B------:R-:W-:Y:S01]  /*1c00*/  UIADD3 UR43, UPT, UPT, -UR4, URZ, URZ ;  /* 0x000000ff042b7290 */ /* 0x000fe2000fffe1ff */
[----:B-1--4-:R-:W-:-:S11]  /*1c10*/  UMOV UR6, URZ ;  /* 0x000000ff00067c82 */ /* 0x012fd60008000000 */
.L_x_43:
[----:B-1----:R-:W1:Y:S02]  /*1c20*/  S2UR UR4, SR_CgaCtaId ;  /* 0x00000000000479c3 */ /* 0x002e640000008800 */
[----:B-1----:R-:W-:-:S09]  /*1c30*/  UISETP.NE.AND UP0, UPT, UR4, URZ, UPT ;  /* 0x000000ff0400728c */ /* 0x002fd2000bf05270 */
[----:B------:R-:W-:Y:S05]  /*1c40*/  BRA.U UP0, `(.L_x_24) ;  /* 0x0000000100287547 */ /* 0x000fea000b800000 */
[----:B------:R-:W-:Y:S02]  /*1c50*/  LEA R0, R9, UR13, 0x3 ;  /* 0x0000000d09007c11 */ /* 0x000fe4000f8e18ff */
[----:B------:R-:W-:-:S04]  /*1c60*/  SHF.L.U32 R3, R8, 0x1f, RZ ;  /* 0x0000001f08037819 */ /* 0x000fc800000006ff */
[----:B------:R-:W1:Y:S02]  /*1c70*/  SYNCS.PHASECHK.TRANS64.TRYWAIT P0, [R0+URZ+0x1c0], R3 ;  /* 0x0001c003000075a7 */ /* 0x000e6400080011ff */
[----:B-1----:R-:W-:Y:S05]  /*1c80*/  @!P0 BRA `(.L_x_25) ;  /* 0x0000008400a08947 */ /* 0x002fea0003800000 */
.L_x_162:
[----:B------:R3:W-:Y:S01]  /*1c90*/  SYNCS.ARRIVE.TRANS64.A1T0 RZ, [R0+URZ+0x1b0], RZ ;  /* 0x0001b0ff00ff79a7 */ /* 0x0007e200081000ff */
[----:B------:R-:W-:-:S05]  /*1ca0*/  VIADD R9, R9, 0x1 ;  /* 0x0000000109097836 */ /* 0x000fca0000000000 */
[----:B------:R-:W-:-:S04]  /*1cb0*/  ISETP.NE.AND P0, PT, R9, 0x2, PT ;  /* 0x000000020900780c */ /* 0x000fc80003f05270 */
[----:B-1----:R-:W-:Y:S02]  /*1cc0*/  SEL R3, RZ, 0x1, P0 ;  /* 0x00000001ff037807 */ /* 0x002fe40000000000 */
[----:B------:R-:W-:Y:S02]  /*1cd0*/  SEL R9, R9, RZ, P0 ;  /* 0x000000ff09097207 */ /* 0x000fe40000000000 */
[----:B------:R-:W-:-:S07]  /*1ce0*/  LOP3.LUT R8, R8, R3, RZ, 0x3c, !PT ;  /* 0x0000000308087212 */ /* 0x000fce00078e3cff */
.L_x_24:
[----:B------:R-:W-:Y:S01]  /*1cf0*/  ULEA UR4, UR6, UR13, 0x3 ;  /* 0x0000000d06047291 */ /* 0x000fe2000f8e18ff */
[----:B---3--:R-:W-:Y:S01]  /*1d00*/  SHF.L.U32 R0, R12, 0x1f, RZ ;  /* 0x0000001f0c007819 */ /* 0x008fe200000006ff */
[----:B------:R-:W-:Y:S02]  /*1d10*/  UISETP.GE.U32.AND UP0, UPT, UR46, 0x3f, UPT ;  /* 0x0000003f2e00788c */ /* 0x000fe4000bf06070 */
[----:B------:R-:W-:Y:S01]  /*1d20*/  ULEA UR19, UR34, UR45, 0x7 ;  /* 0x0000002d22137291 */ /* 0x000fe2000f8e38ff */
[----:B------:R-:W-:-:S04]  /*1d30*/  UMOV UR7, URZ ;  /* 0x000000ff00077c82 */ /* 0x000fc80008000000 */
[----:B------:R1:W3:Y:S01]  /*1d40*/  SYNCS.PHASECHK.TRANS64.TRYWAIT P0, [UR4+0x80], R0 ;  /* 0x00008000ff0075a7 */ /* 0x0002e20008001104 */
[----:B------:R-:W-:-:S04]  /*1d50*/  ULEA.HI UR4, UR35, UR35, URZ, 0x1 ;  /* 0x0000002323047291 */ /* 0x000fc8000f8f08ff */
[----:B------:R-:W-:-:S04]  /*1d60*/  USHF.L.U32 UR4, UR4, 0x7, URZ ;  /* 0x0000000704047899 */ /* 0x000fc800080006ff */
[----:B------:R-:W-:-:S04]  /*1d70*/  ULOP3.LUT UR35, UR4, 0xffffff00, URZ, 0xc0, !UPT ;  /* 0xffffff0004237892 */ /* 0x000fc8000f8ec0ff */
[----:B------:R-:W-:Y:S01]  /*1d80*/  ULOP3.LUT UR35, UR35, 0x80, UR47, 0xf8, !UPT ;  /* 0x0000008023237892 */ /* 0x000fe2000f8ef82f */
[----:B------:R-:W-:Y:S11]  /*1d90*/  BRA.U !UP0, `(.L_x_26) ;  /* 0x0000000108c87547 */ /* 0x000ff6000b800000 */
[----:B------:R-:W-:Y:S01]  /*1da0*/  UMOV UR10, UR43 ;  /* 0x0000002b000a7c82 */ /* 0x000fe20008000000 */
[----:B------:R-:W-:Y:S01]  /*1db0*/  UMOV UR4, UR6 ;  /* 0x0000000600047c82 */ /* 0x000fe20008000000 */
[----:B------:R-:W-:-:S05]  /*1dc0*/  UMOV UR34, URZ ;  /* 0x000000ff00227c82 */ /* 0x000fca0008000000 */
.L_x_32:
[----:B------:R-:W-:Y:S01]  /*1dd0*/  ULEA UR33, UR4, UR13, 0x3 ;  /* 0x0000000d04217291 */ /* 0x000fe2000f8e18ff */
[----:B------:R-:W-:Y:S01]  /*1de0*/  @P3 MOV R2, 0x6000 ;  /* 0x0000600000023802 */ /* 0x000fe20000000f00 */
[----:B-1-3--:R-:W-:Y:S10]  /*1df0*/  @P0 BRA `(.L_x_27) ;  /* 0x00000000000c0947 */ /* 0x00aff40003800000 */
[----:B------:R-:W-:-:S04]  /*1e00*/  SHF.L.U32 R3, R12, 0x1f, RZ ;  /* 0x0000001f0c037819 */ /* 0x000fc800000006ff */
[----:B------:R-:W3:Y:S02]  /*1e10*/  SYNCS.PHASECHK.TRANS64.TRYWAIT P0, [UR33+0x80], R3 ;  /* 0x00008003ff0075a7 */ /* 0x000ee40008001121 */
[----:B---3--:R-:W-:Y:S05]  /*1e20*/  @!P0 BRA `(.L_x_28) ;  /* 0x00000084004c8947 */ /* 0x008fea0003800000 */
.L_x_27:
[----:B------:R3:W-:Y:S01]  /*1e30*/  @P3 SYNCS.ARRIVE.TRANS64 RZ, [UR33], R2 ;  /* 0x00000002ffff39a7 */ /* 0x0007e20008000021 */
[----:B------:R-:W-:Y:S02]  /*1e40*/  ULOP3.LUT UR5, UR21, 0x2, URZ, 0xfc, !UPT ;  /* 0x0000000215057892 */ /* 0x000fe4000f8efcff */
[----:B------:R-:W-:Y:S02]  /*1e50*/  UIADD3 UR10, UPT, UPT, UR10, 0x1, URZ ;  /* 0x000000010a0a7890 */ /* 0x000fe4000fffe0ff */
[----:B------:R-:W-:Y:S02]  /*1e60*/  UISETP.NE.AND UP0, UPT, UR5, 0x2, UPT ;  /* 0x000000020500788c */ /* 0x000fe4000bf05270 */
[----:B------:R-:W-:-:S07]  /*1e70*/  UISETP.NE.AND UP2, UPT, UR10, 0x1, UPT ;  /* 0x000000010a00788c */ /* 0x000fce000bf45270 */
[----:B------:R-:W-:Y:S05]  /*1e80*/  BRA.U UP0, `(.L_x_29) ;  /* 0x0000000100047547 */ /* 0x000fea000b800000 */
[----:B--2---:R-:W-:Y:S05]  /*1e90*/  BPT.TRAP 0x1 ;  /* 0x000000040000795c */ /* 0x004fea0000300000 */
.L_x_29:
[----:B------:R-:W-:Y:S04]  /*1ea0*/  BSSY.RECONVERGENT B0, `(.L_x_30) ;  /* 0x0000003000007945 */ /* 0x000fe80003800200 */
[----:B------:R-:W-:Y:S05]  /*1eb0*/  @!P2 BRA `(.L_x_31) ;  /* 0x000000000004a947 */ /* 0x000fea0003800000 */
[----:B--2---:R-:W-:Y:S05]  /*1ec0*/  BPT.TRAP 0x1 ;  /* 0x000000040000795c */ /* 0x004fea0000300000 */
.L_x_31:
[----:B--2---:R-:W-:Y:S05]  /*1ed0*/  BSYNC.RECONVERGENT B0 ;  /* 0x0000000000007941 */ /* 0x004fea0003800200 */
.L_x_30:
[----:B------:R-:W-:Y:S02]  /*1ee0*/  UIADD3 UR5, UPT, UPT, UR4, 0x1, URZ ;  /* 0x0000000104057890 */ /* 0x000fe4000fffe0ff */
[----:B------:R-:W-:Y:S02]  /*1ef0*/  ULEA UR32, UR4, UR13, 0xd ;  /* 0x0000000d04207291 */ /* 0x000fe4000f8e68ff */
[----:B------:R-:W-:Y:S02]  /*1f00*/  UISETP.NE.AND UP0, UPT, UR5, 0x10, UPT ;  /* 0x000000100500788c */ /* 0x000fe4000bf05270 */
[----:B------:R-:W-:Y:S02]  /*1f10*/  UIADD3 UR8, UP1, UPT, UR26, 0x80, URZ ;  /* 0x000000801a087890 */ /* 0x000fe4000ff3e0ff */
[----:B------:R-:W-:Y:S02]  /*1f20*/  USEL UR7, URZ, 0x1, UP0 ;  /* 0x00000001ff077887 */ /* 0x000fe40008000000 */
[----:B------:R-:W-:-:S02]  /*1f30*/  USEL UR6, UR5, URZ, UP0 ;  /* 0x000000ff05067287 */ /* 0x000fc40008000000 */
[----:B------:R-:W-:Y:S02]  /*1f40*/  ULOP3.LUT UR33, UR33, 0xfefffff8, URZ, 0xc0, !UPT ;  /* 0xfefffff821217892 */ /* 0x000fe4000f8ec0ff */
[----:B------:R-:W-:Y:S01]  /*1f50*/  ULEA UR5, UR6, UR13, 0x3 ;  /* 0x0000000d06057291 */ /* 0x000fe2000f8e18ff */
[----:B------:R-:W-:Y:S01]  /*1f60*/  LOP3.LUT R12, R12, UR7, RZ, 0x3c, !PT ;  /* 0x000000070c0c7c12 */ /* 0x000fe2000f8e3cff */
[----:B------:R-:W-:Y:S02]  /*1f70*/  UIADD3.X UR9, UPT, UPT, URZ, UR27, URZ, UP1, !UPT ;  /* 0x0000001bff097290 */ /* 0x000fe40008ffe4ff */
[----:B------:R-:W-:Y:S01]  /*1f80*/  UIADD3 UR32, UPT, UPT, UR32, 0x8600, URZ ;  /* 0x0000860020207890 */ /* 0x000fe2000fffe0ff */
[----:B-1----:R-:W-:Y:S01]  /*1f90*/  SHF.L.U32 R0, R12, 0x1f, RZ ;  /* 0x0000001f0c007819 */ /* 0x002fe200000006ff */
[----:B------:R-:W-:Y:S01]  /*1fa0*/  UPRMT UR7, URZ, 0x5410, UR24 ;  /* 0x00005410ff077896 */ /* 0x000fe20008000018 */
[----:B------:R-:W-:Y:S02]  /*1fb0*/  UMOV UR14, 0x0 ;  /* 0x00000000000e7882 */ /* 0x000fe40000000000 */
[----:B------:R4:W1:Y:S01]  /*1fc0*/  SYNCS.PHASECHK.TRANS64.TRYWAIT P0, [UR5+0x80], R0 ;  /* 0x00008000ff0075a7 */ /* 0x0008620008001105 */
[----:B------:R-:W-:-:S02]  /*1fd0*/  ULEA UR5, UR4, UR28, 0xb ;  /* 0x0000001c04057291 */ /* 0x000fc4000f8e58ff */
[----:B------:R-:W-:Y:S02]  /*1fe0*/  UIADD3 UR4, UP0, UPT, UR26, 0x180, URZ ;  /* 0x000001801a047890 */ /* 0x000fe4000ff1e0ff */
[----:B------:R-:W-:Y:S01]  /*1ff0*/  ULEA UR5, UR5, UR13, 0x1 ;  /* 0x0000000d05057291 */ /* 0x000fe2000f8e08ff */
[----:B------:R-:W-:Y:S01]  /*2000*/  UMOV UR15, 0x10000000 ;  /* 0x10000000000f7882 */ /* 0x000fe20000000000 */
[----:B------:R-:W-:Y:S02]  /*2010*/  UMOV UR18, UR34 ;  /* 0x0000002200127c82 */ /* 0x000fe40008000000 */
[----:B------:R-:W-:Y:S01]  /*2020*/  UIADD3 UR16, UPT, UPT, UR5, 0x28600, URZ ;  /* 0x0002860005107890 */ /* 0x000fe2000fffe0ff */
[----:B------:R2:W-:Y:S01]  /*2030*/  UTMALDG.3D.2CTA [UR32], [UR8], desc[UR14] ;  /* 0x00000e20080075b4 */ /* 0x0005e20008211000 */
[----:B------:R-:W-:Y:S01]  /*2040*/  UIADD3.X UR5, UPT, UPT, URZ, UR27, URZ, UP0, !UPT ;  /* 0x0000001bff057290 */ /* 0x000fe200087fe4ff */
[----:B------:R-:W-:Y:S01]  /*2050*/  UMOV UR20, UR36 ;  /* 0x0000002400147c82 */ /* 0x000fe20008000000 */
[----:B------:R-:W-:-:S07]  /*2060*/  UMOV UR17, UR33 ;  /* 0x0000002100117c82 */ /* 0x000fce0008000000 */
[----:B------:R3:W-:Y:S01]  /*2070*/  UTMALDG.3D.MULTICAST.2CTA [UR16], [UR4], UR7, desc[UR14] ;  /* 0x00000e10040073b4 */ /* 0x0007e20008211807 */
[----:B--2---:R-:W-:Y:S01]  /*2080*/  UIADD3 UR34, UPT, UPT, UR34, 0x20, URZ ;  /* 0x0000002022227890 */ /* 0x004fe2000fffe0ff */
[----:B---3--:R-:W-:Y:S01]  /*2090*/  UMOV UR7, UR29 ;  /* 0x0000001d00077c82 */ /* 0x008fe20008000000 */
[----:B------:R-:W-:Y:S01]  /*20a0*/  UMOV UR4, UR6 ;  /* 0x0000000600047c82 */ /* 0x000fe20008000000 */
[----:B----4-:R-:W-:Y:S09]  /*20b0*/  BRA.U UP2, `(.L_x_32) ;  /* 0xfffffffd02447547 */ /* 0x010ff2000b83ffff */
.L_x_26:
[----:B------:R-:W-:Y:S01]  /*20c0*/  ULEA UR4, UR6, UR13, 0x3 ;  /* 0x0000000d06047291 */ /* 0x000fe2000f8e18ff */
[----:B-1----:R-:W-:Y:S01]  /*20d0*/  SHF.L.U32 R0, R12, 0x1f, RZ ;  /* 0x0000001f0c007819 */ /* 0x002fe200000006ff */
[----:B------:R-:W-:Y:S01]  /*20e0*/  @!P1 SYNCS.ARRIVE.TRANS64.A1T0 RZ, [UR13+0x148], RZ ;  /* 0x000148ffffff99a7 */ /* 0x000fe2000810000d */
[----:B------:R-:W-:-:S06]  /*20f0*/  UISETP.GT.AND UP0, UPT, UR41, UR40, UPT ;  /* 0x000000282900728c */ /* 0x000fcc000bf04270 */
[----:B---3--:R1:W3:Y:S03]  /*2100*/  SYNCS.PHASECHK.TRANS64.TRYWAIT P0, [UR4+0x80], R0 ;  /* 0x00008000ff0075a7 */ /* 0x0082e60008001104 */
[----:B------:R-:W-:Y:S05]  /*2110*/  BRA.U !UP0, `(.L_x_33) ;  /* 0x0000000108c07547 */ /* 0x000fea000b800000 */
[----:B------:R-:W-:Y:S01]  /*2120*/  UIADD3 UR25, UPT, UPT, UR44, UR7, URZ ;  /* 0x000000072c197290 */ /* 0x000fe2000fffe0ff */
[----:B------:R-:W-:-:S11]  /*2130*/  UMOV UR4, UR6 ;  /* 0x0000000600047c82 */ /* 0x000fd60008000000 */
.L_x_39:
[----:B------:R-:W-:Y:S01]  /*2140*/  ULEA UR9, UR4, UR13, 0x3 ;  /* 0x0000000d04097291 */ /* 0x000fe2000f8e18ff */
[----:B---3--:R-:W-:Y:S01]  /*2150*/  @P3 MOV R2, 0x6000 ;  /* 0x0000600000023802 */ /* 0x008fe20000000f00 */
[----:B-1-34-:R-:W-:Y:S10]  /*2160*/  @P0 BRA `(.L_x_34) ;  /* 0x00000000000c0947 */ /* 0x01aff40003800000 */
[----:B------:R-:W-:-:S04]  /*2170*/  SHF.L.U32 R3, R12, 0x1f, RZ ;  /* 0x0000001f0c037819 */ /* 0x000fc800000006ff */
[----:B------:R-:W3:Y:S02]  /*2180*/  SYNCS.PHASECHK.TRANS64.TRYWAIT P0, [UR9+0x80], R3 ;  /* 0x00008003ff0075a7 */ /* 0x000ee40008001109 */
[----:B---3--:R-:W-:Y:S05]  /*2190*/  @!P0 BRA `(.L_x_35) ;  /* 0x0000008000888947 */ /* 0x008fea0003800000 */
.L_x_34:
[----:B------:R3:W-:Y:S01]  /*21a0*/  @P3 SYNCS.ARRIVE.TRANS64 RZ, [UR9], R2 ;  /* 0x00000002ffff39a7 */ /* 0x0007e20008000009 */
[----:B------:R-:W-:-:S04]  /*21b0*/  ULOP3.LUT UR5, UR21, 0x2, URZ, 0xfc, !UPT ;  /* 0x0000000215057892 */ /* 0x000fc8000f8efcff */
[----:B------:R-:W-:-:S09]  /*21c0*/  UISETP.NE.AND UP0, UPT, UR5, 0x2, UPT ;  /* 0x000000020500788c */ /* 0x000fd2000bf05270 */
[----:B------:R-:W-:Y:S05]  /*21d0*/  BRA.U UP0, `(.L_x_36) ;  /* 0x0000000100047547 */ /* 0x000fea000b800000 */
[----:B--2---:R-:W-:Y:S05]  /*21e0*/  BPT.TRAP 0x1 ;  /* 0x000000040000795c */ /* 0x004fea0000300000 */
.L_x_36:
[----:B------:R-:W-:Y:S04]  /*21f0*/  BSSY.RECONVERGENT B0, `(.L_x_37) ;  /* 0x0000003000007945 */ /* 0x000fe80003800200 */
[----:B------:R-:W-:Y:S05]  /*2200*/  @!P2 BRA `(.L_x_38) ;  /* 0x000000000004a947 */ /* 0x000fea0003800000 */
[----:B--2---:R-:W-:Y:S05]  /*2210*/  BPT.TRAP 0x1 ;  /* 0x000000040000795c */ /* 0x004fea0000300000 */
.L_x_38:
[----:B--2---:R-:W-:Y:S05]  /*2220*/  BSYNC.RECONVERGENT B0 ;  /* 0x0000000000007941 */ /* 0x004fea0003800200 */
.L_x_37:
[----:B------:R-:W-:Y:S02]  /*2230*/  UIADD3 UR5, UPT, UPT, UR4, 0x1, URZ ;  /* 0x0000000104057890 */ /* 0x000fe4000fffe0ff */
[----:B------:R-:W-:Y:S02]  /*2240*/  USHF.L.U32 UR10, UR7, 0x5, URZ ;  /* 0x00000005070a7899 */ /* 0x000fe400080006ff */
[----:B------:R-:W-:Y:S02]  /*2250*/  UISETP.NE.AND UP0, UPT, UR5, 0x10, UPT ;  /* 0x000000100500788c */ /* 0x000fe4000bf05270 */
[----:B------:R-:W-:Y:S02]  /*2260*/  UIADD3 UR7, UPT, UPT, UR7, 0x1, URZ ;  /* 0x0000000107077890 */ /* 0x000fe4000fffe0ff */
[----:B------:R-:W-:Y:S02]  /*2270*/  USEL UR8, URZ, 0x1, UP0 ;  /* 0x00000001ff087887 */ /* 0x000fe40008000000 */
[----:B------:R-:W-:-:S02]  /*2280*/  USEL UR6, UR5, URZ, UP0 ;  /* 0x000000ff05067287 */ /* 0x000fc40008000000 */
[----:B------:R-:W-:Y:S02]  /*2290*/  UIADD3 UR22, UP0, UPT, UR26, 0x180, URZ ;  /* 0x000001801a167890 */ /* 0x000fe4000ff1e0ff */
[----:B------:R-:W-:Y:S01]  /*22a0*/  LOP3.LUT R12, R12, UR8, RZ, 0x3c, !PT ;  /* 0x000000080c0c7c12 */ /* 0x000fe2000f8e3cff */
[----:B------:R-:W-:Y:S02]  /*22b0*/  ULEA UR8, UR4, UR13, 0xd ;  /* 0x0000000d04087291 */ /* 0x000fe4000f8e68ff */
[----:B------:R-:W-:Y:S01]  /*22c0*/  UIADD3 UR14, UP1, UPT, UR26, 0x80, URZ ;  /* 0x000000801a0e7890 */ /* 0x000fe2000ff3e0ff */
[----:B-1----:R-:W-:Y:S01]  /*22d0*/  SHF.L.U32 R0, R12, 0x1f, RZ ;  /* 0x0000001f0c007819 */ /* 0x002fe200000006ff */
[----:B------:R-:W-:Y:S02]  /*22e0*/  UIADD3.X UR23, UPT, UPT, URZ, UR27, URZ, UP0, !UPT ;  /* 0x0000001bff177290 */ /* 0x000fe400087fe4ff */
[----:B------:R-:W-:Y:S02]  /*22f0*/  UISETP.NE.AND UP0, UPT, UR7, UR25, UPT ;  /* 0x000000190700728c */ /* 0x000fe4000bf05270 */
[----:B------:R-:W-:-:S02]  /*2300*/  ULEA UR5, UR6, UR13, 0x3 ;  /* 0x0000000d06057291 */ /* 0x000fc4000f8e18ff */
[----:B------:R-:W-:Y:S02]  /*2310*/  ULOP3.LUT UR9, UR9, 0xfefffff8, URZ, 0xc0, !UPT ;  /* 0xfefffff809097892 */ /* 0x000fe4000f8ec0ff */
[----:B------:R-:W-:Y:S02]  /*2320*/  ULEA UR16, UR4, UR30, 0xc ;  /* 0x0000001e04107291 */ /* 0x000fe4000f8e60ff */
[----:B------:R-:W-:Y:S02]  /*2330*/  UIADD3 UR8, UPT, UPT, UR8, 0x8600, URZ ;  /* 0x0000860008087890 */ /* 0x000fe4000fffe0ff */
[----:B------:R-:W-:Y:S01]  /*2340*/  UIADD3.X UR15, UPT, UPT, URZ, UR27, URZ, UP1, !UPT ;  /* 0x0000001bff0f7290 */ /* 0x000fe20008ffe4ff */
[----:B------:R4:W1:Y:S01]  /*2350*/  SYNCS.PHASECHK.TRANS64.TRYWAIT P0, [UR5+0x80], R0 ;  /* 0x00008000ff0075a7 */ /* 0x0008620008001105 */
[----:B------:R-:W-:Y:S01]  /*2360*/  UPRMT UR4, URZ, 0x5410, UR24 ;  /* 0x00005410ff047896 */ /* 0x000fe20008000018 */
[----:B------:R-:W-:Y:S01]  /*2370*/  UMOV UR32, 0x0 ;  /* 0x0000000000207882 */ /* 0x000fe20000000000 */
[----:B------:R-:W-:Y:S01]  /*2380*/  UMOV UR33, 0x10000000 ;  /* 0x1000000000217882 */ /* 0x000fe20000000000 */
[----:B------:R-:W-:Y:S01]  /*2390*/  UMOV UR11, UR35 ;  /* 0x00000023000b7c82 */ /* 0x000fe20008000000 */
[----:B------:R-:W-:Y:S01]  /*23a0*/  UMOV UR12, UR36 ;  /* 0x00000024000c7c82 */ /* 0x000fe20008000000 */
[----:B------:R-:W-:Y:S01]  /*23b0*/  UMOV UR20, UR36 ;  /* 0x0000002400147c82 */ /* 0x000fe20008000000 */
[----:B------:R-:W-:Y:S01]  /*23c0*/  UMOV UR17, UR9 ;  /* 0x0000000900117c82 */ /* 0x000fe20008000000 */
[----:B------:R-:W-:Y:S01]  /*23d0*/  UMOV UR18, UR10 ;  /* 0x0000000a00127c82 */ /* 0x000fe20008000000 */
[----:B------:R-:W-:Y:S01]  /*23e0*/  UTMALDG.3D.2CTA [UR8], [UR14], desc[UR32] ;  /* 0x000020080e0075b4 */ /* 0x000fe20008211000 */
[----:B------:R2:W-:Y:S02]  /*23f0*/  UTMALDG.3D.MULTICAST.2CTA [UR16], [UR22], UR4, desc[UR32] ;  /* 0x00002010160073b4 */ /* 0x0005e40008211804 */
[----:B--2---:R-:W-:Y:S01]  /*2400*/  UMOV UR4, UR6 ;  /* 0x0000000600047c82 */ /* 0x004fe20008000000 */
[----:B------:R-:W-:Y:S05]  /*2410*/  BRA.U UP0, `(.L_x_39) ;  /* 0xfffffffd00487547 */ /* 0x000fea000b83ffff */
.L_x_33:
[C---:B------:R-:W-:Y:S01]  /*2420*/  LEA R3, R11.reuse, UR13, 0x3 ;  /* 0x0000000d0b037c11 */ /* 0x040fe2000f8e18ff */
[----:B------:R-:W-:Y:S01]  /*2430*/  NOP ;  /* 0x0000000000007918 */ /* 0x000fe20000000000 */
[----:B-1--4-:R-:W-:Y:S02]  /*2440*/  SHF.L.U32 R0, R10, 0x1f, RZ ;  /* 0x0000001f0a007819 */ /* 0x012fe400000006ff */
[----:B------:R-:W-:Y:S02]  /*2450*/  LEA R5, R11, UR13, 0x4 ;  /* 0x0000000d0b057c11 */ /* 0x000fe4000f8e20ff */
[----:B---3--:R-:W1:Y:S02]  /*2460*/  SYNCS.PHASECHK.TRANS64.TRYWAIT P0, [R3+URZ+0x150], R0 ;  /* 0x00015000030075a7 */ /* 0x008e6400080011ff */
[----:B-1----:R-:W-:Y:S05]  /*2470*/  @!P0 BRA `(.L_x_40) ;  /* 0x0000007c00e88947 */ /* 0x002fea0003800000 */
.L_x_165:
[----:B------:R-:W3:Y:S01]  /*2480*/  LDS.128 R4, [R5+0x1e0] ;  /* 0x0001e00005047984 */ /* 0x000ee20000000c00 */
[----:B------:R-:W-:Y:S01]  /*2490*/  UISETP.GE.AND UP0, UPT, UR42, 0x1, UPT ;  /* 0x000000012a00788c */ /* 0x000fe2000bf06270 */
[----:B------:R-:W-:Y:S01]  /*24a0*/  @!PT LDS RZ, [RZ] ;  /* 0x00000000fffff984 */ /* 0x000fe20000000800 */
[----:B------:R-:W-:Y:S01]  /*24b0*/  @!PT LDS RZ, [RZ] ;  /* 0x00000000fffff984 */ /* 0x000fe20000000800 */
[----:B------:R-:W-:Y:S01]  /*24c0*/  @!PT LDS RZ, [RZ] ;  /* 0x00000000fffff984 */ /* 0x000fe20000000800 */
[----:B------:R-:W-:Y:S01]  /*24d0*/  @!PT LDS RZ, [RZ] ;  /* 0x00000000fffff984 */ /* 0x000fe20000000800 */
[----:B------:R4:W-:Y:S06]  /*24e0*/  MEMBAR.ALL.CTA ;  /* 0x0000000000007992 */ /* 0x0009ec0000008000 */
[----:B----4-:R-:W4:Y:S01]  /*24f0*/  FENCE.VIEW.ASYNC.S ;  /* 0x00000000000073c6 */ /* 0x010f220000000000 */
[----:B---3--:R-:W-:-:S13]  /*2500*/  LOP3.LUT P0, RZ, R6, 0x1, RZ, 0xc0, !PT ;  /* 0x0000000106ff7812 */ /* 0x008fda000780c0ff */
[----:B----4-:R-:W-:Y:S01]  /*2510*/  VOTEU.ANY UP1, P0 ;  /* 0x0000000000ff7886 */ /* 0x010fe20000020100 */
[----:B------:R-:W-:-:S13]  /*2520*/  PLOP3.LUT P0, PT, PT, PT, UP1, 0x80, 0x8 ;  /* 0x000000000008781c */ /* 0x000fda0003f0f018 */
[----:B-1----:R-:W-:Y:S02]  /*2530*/  @P0 LOP3.LUT R0, R5, 0xffff, RZ, 0xc0, !PT ;  /* 0x0000ffff05000812 */ /* 0x002fe400078ec0ff */
[----:B------:R-:W-:Y:S02]  /*2540*/  @P0 MOV R2, R4 ;  /* 0x0000000400020202 */ /* 0x000fe40000000f00 */
[----:B------:R-:W-:Y:S01]  /*2550*/  @P0 R2UR UR5, R0 ;  /* 0x00000000000502ca */ /* 0x000fe200000e0000 */
[----:B------:R-:W-:Y:S01]  /*2560*/  VIADD R0, R3, 0x160 ;  /* 0x0000016003007836 */ /* 0x000fe20000000000 */
[----:B------:R-:W-:Y:S02]  /*2570*/  @P0 SHF.R.U32.HI R4, RZ, 0x10, R5 ;  /* 0x00000010ff040819 */ /* 0x000fe40000011605 */
[----:B------:R-:W-:Y:S02]  /*2580*/  @P0 R2UR UR7, R2 ;  /* 0x00000000020702ca */ /* 0x000fe400000e0000 */
[----:B------:R-:W-:-:S02]  /*2590*/  PRMT R0, RZ, 0x654, R0 ;  /* 0x00000654ff007816 */ /* 0x000fc40000000000 */
[----:B------:R-:W-:Y:S02]  /*25a0*/  @P0 R2UR UR4, R4 ;  /* 0x00000000040402ca */ /* 0x000fe400000e0000 */
[----:B------:R1:W-:Y:S03]  /*25b0*/  SYNCS.ARRIVE.TRANS64.RED.A1T0 RZ, [R0+URZ], RZ ;  /* 0x000000ff00ff79a7 */ /* 0x0003e600081004ff */
[----:B------:R-:W-:-:S04]  /*25c0*/  @UP1 UMOV UR31, UR5 ;  /* 0x00000005001f1c82 */ /* 0x000fc80008000000 */
[----:B------:R-:W-:-:S04]  /*25d0*/  @UP1 UMOV UR37, UR7 ;  /* 0x0000000700251c82 */ /* 0x000fc80008000000 */
[----:B------:R-:W-:Y:S01]  /*25e0*/  @UP1 UMOV UR36, UR4 ;  /* 0x0000000400241c82 */ /* 0x000fe20008000000 */
[----:B------:R-:W-:Y:S05]  /*25f0*/  BRA.U !UP0, `(.L_x_41) ;  /* 0x0000000108d47547 */ /* 0x000fea000b800000 */
[----:B------:R-:W2:Y:S01]  /*2600*/  LDCU.128 UR16, c[0x0][0xb10] ;  /* 0x00016200ff1077ac */ /* 0x000ea20008000c00 */
[----:B------:R-:W3:Y:S01]  /*2610*/  LDCU UR12, c[0x0][0xb20] ;  /* 0x00016400ff0c77ac */ /* 0x000ee20008000800 */
[----:B------:R-:W4:Y:S01]  /*2620*/  LDCU UR20, c[0x0][0xb0c] ;  /* 0x00016180ff1477ac */ /* 0x000f220008000800 */
[----:B------:R-:W1:Y:S01]  /*2630*/  LDCU.64 UR8, c[0x0][0xb28] ;  /* 0x00016500ff0877ac */ /* 0x000e620008000a00 */
[----:B------:R-:W-:Y:S02]  /*2640*/  UISETP.NE.AND UP3, UPT, UR42, 0x1, UPT ;  /* 0x000000012a00788c */ /* 0x000fe4000bf65270 */
[----:B--2---:R-:W-:Y:S02]  /*2650*/  UIMAD.WIDE.U32 UR10, UR38, UR19, URZ ;  /* 0x00000013260a72a5 */ /* 0x004fe4000f8e00ff */
[----:B------:R-:W-:Y:S02]  /*2660*/  UIMAD.WIDE.U32 UR4, UR39, UR16, URZ ;  /* 0x00000010270472a5 */ /* 0x000fe4000f8e00ff */
[----:B------:R-:W-:-:S02]  /*2670*/  UISETP.NE.AND UP0, UPT, UR18, 0x1, UPT ;  /* 0x000000011200788c */ /* 0x000fc4000bf05270 */
[----:B------:R-:W-:Y:S01]  /*2680*/  UIMAD.WIDE.U32 UR22, UR31, UR19, URZ ;  /* 0x000000131f1672a5 */ /* 0x000fe2000f8e00ff */
[----:B------:R-:W-:Y:S02]  /*2690*/  UMOV UR10, UR11 ;  /* 0x0000000b000a7c82 */ /* 0x000fe40008000000 */
[----:B------:R-:W-:Y:S01]  /*26a0*/  UMOV UR4, UR5 ;  /* 0x0000000500047c82 */ /* 0x000fe20008000000 */
[----:B---3--:R-:W-:Y:S02]  /*26b0*/  USHF.R.U32.HI UR10, URZ, UR12, UR10 ;  /* 0x0000000cff0a7299 */ /* 0x008fe4000801160a */
[----:B----4-:R-:W-:Y:S02]  /*26c0*/  UISETP.NE.AND UP2, UPT, UR20, 0x1, UPT ;  /* 0x000000011400788c */ /* 0x010fe4000bf45270 */
[----:B------:R-:W-:Y:S02]  /*26d0*/  USHF.R.U32.HI UR4, URZ, UR17, UR4 ;  /* 0x00000011ff047299 */ /* 0x000fe40008011604 */
[----:B------:R-:W-:-:S02]  /*26e0*/  USEL UR5, UR38, UR10, !UP0 ;  /* 0x0000000a26057287 */ /* 0x000fc4000c000000 */
[----:B------:R-:W-:Y:S02]  /*26f0*/  USEL UR7, UR39, UR4, !UP2 ;  /* 0x0000000427077287 */ /* 0x000fe4000d000000 */
[----:B-1----:R-:W-:Y:S01]  /*2700*/  UIMAD.WIDE.U32 UR10, UR5, UR8, URZ ;  /* 0x00000008050a72a5 */ /* 0x002fe2000f8e00ff */
[----:B------:R-:W-:Y:S01]  /*2710*/  UMOV UR4, UR23 ;  /* 0x0000001700047c82 */ /* 0x000fe20008000000 */
[----:B------:R-:W-:Y:S02]  /*2720*/  UIMAD.WIDE.U32 UR14, UR37, UR16, URZ ;  /* 0x00000010250e72a5 */ /* 0x000fe4000f8e00ff */
[----:B------:R-:W-:-:S03]  /*2730*/  UIMAD.WIDE.U32 UR22, UR7, UR8, URZ ;  /* 0x00000008071672a5 */ /* 0x000fc6000f8e00ff */
[----:B------:R-:W-:Y:S01]  /*2740*/  UMOV UR10, UR11 ;  /* 0x0000000b000a7c82 */ /* 0x000fe20008000000 */
[----:B------:R-:W-:Y:S02]  /*2750*/  USHF.R.U32.HI UR4, URZ, UR12, UR4 ;  /* 0x0000000cff047299 */ /* 0x000fe40008011604 */
[----:B------:R-:W-:Y:S01]  /*2760*/  @UP3 USHF.R.U32.HI UR5, URZ, UR9, UR10 ;  /* 0x00000009ff053299 */ /* 0x000fe2000801160a */
[----:B------:R-:W-:Y:S01]  /*2770*/  UMOV UR14, UR15 ;  /* 0x0000000f000e7c82 */ /* 0x000fe20008000000 */
[----:B------:R-:W-:Y:S01]  /*2780*/  UMOV UR22, UR23 ;  /* 0x0000001700167c82 */ /* 0x000fe20008000000 */
[----:B------:R-:W-:Y:S02]  /*2790*/  USHF.R.U32.HI UR17, URZ, UR17, UR14 ;  /* 0x00000011ff117299 */ /* 0x000fe4000801160e */
[----:B------:R-:W-:Y:S02]  /*27a0*/  USEL UR4, UR31, UR4, !UP0 ;  /* 0x000000041f047287 */ /* 0x000fe4000c000000 */
[----:B------:R-:W-:-:S02]  /*27b0*/  @UP3 USHF.R.U32.HI UR7, URZ, UR9, UR22 ;  /* 0x00000009ff073299 */ /* 0x000fc40008011616 */
[----:B------:R-:W-:Y:S02]  /*27c0*/  UIMAD UR10, UR42, UR5, URZ ;  /* 0x000000052a0a72a4 */ /* 0x000fe4000f8e02ff */
[----:B------:R-:W-:Y:S02]  /*27d0*/  USEL UR5, UR37, UR17, !UP2 ;  /* 0x0000001125057287 */ /* 0x000fe4000d000000 */
[----:B------:R-:W-:Y:S02]  /*27e0*/  UIMAD UR12, UR42, UR7, URZ ;  /* 0x000000072a0c72a4 */ /* 0x000fe4000f8e02ff */
[----:B------:R-:W-:Y:S02]  /*27f0*/  UISETP.GE.AND UP0, UPT, UR4, UR10, UPT ;  /* 0x0000000a0400728c */ /* 0x000fe4000bf06270 */
[----:B------:R-:W-:Y:S02]  /*2800*/  UIMAD.WIDE.U32 UR10, UR4, UR8, URZ ;  /* 0x00000008040a72a5 */ /* 0x000fe4000f8e00ff */
[----:B------:R-:W-:-:S02]  /*2810*/  UISETP.GE.OR UP0, UPT, UR5, UR12, UP0 ;  /* 0x0000000c0500728c */ /* 0x000fc40008706670 */
[----:B------:R-:W-:Y:S02]  /*2820*/  UIMAD.WIDE.U32 UR14, UR5, UR8, URZ ;  /* 0x00000008050e72a5 */ /* 0x000fe4000f8e00ff */
[----:B------:R-:W-:Y:S01]  /*2830*/  UIADD3 UR12, UPT, UPT, -UR5, URZ, URZ ;  /* 0x000000ff050c7290 */ /* 0x000fe2000fffe1ff */
[----:B------:R-:W-:Y:S01]  /*2840*/  UMOV UR10, UR11 ;  /* 0x0000000b000a7c82 */ /* 0x000fe20008000000 */
[----:B------:R-:W-:Y:S02]  /*2850*/  UIADD3 UR11, UPT, UPT, -UR4, URZ, URZ ;  /* 0x000000ff040b7290 */ /* 0x000fe4000fffe1ff */
[----:B------:R-:W-:-:S03]  /*2860*/  USHF.R.U32.HI UR10, URZ, UR9, UR10 ;  /* 0x00000009ff0a7299 */ /* 0x000fc6000801160a */
[----:B------:R-:W-:Y:S01]  /*2870*/  @!UP0 UMOV UR8, UR15 ;  /* 0x0000000f00088c82 */ /* 0x000fe20008000000 */
[----:B------:R-:W-:Y:S02]  /*2880*/  UIMAD UR11, UR18, UR11, UR31 ;  /* 0x0000000b120b72a4 */ /* 0x000fe4000f8e021f */
[----:B------:R-:W-:Y:S02]  /*2890*/  USEL UR10, UR4, UR10, !UP3 ;  /* 0x0000000a040a7287 */ /* 0x000fe4000d800000 */
[----:B------:R-:W-:Y:S02]  /*28a0*/  @!UP0 USHF.R.U32.HI UR8, URZ, UR9, UR8 ;  /* 0x00000009ff088299 */ /* 0x000fe40008011608 */
[----:B------:R-:W-:Y:S02]  /*28b0*/  UIADD3 UR9, UPT, UPT, -UR10, URZ, URZ ;  /* 0x000000ff0a097290 */ /* 0x000fe4000fffe1ff */
[----:B------:R-:W-:Y:S02]  /*28c0*/  @!UP0 USEL UR8, UR5, UR8, !UP3 ;  /* 0x0000000805088287 */ /* 0x000fe4000d800000 */
[----:B------:R-:W-:-:S02]  /*28d0*/  UIMAD UR9, UR42, UR9, UR4 ;  /* 0x000000092a0972a4 */ /* 0x000fc4000f8e0204 */
[----:B------:R-:W-:Y:S02]  /*28e0*/  @!UP0 UIADD3 UR10, UPT, UPT, UR10, -UR8, URZ ;  /* 0x800000080a0a8290 */ /* 0x000fe4000fffe0ff */
[----:B------:R-:W-:Y:S02]  /*28f0*/  @!UP0 UIMAD UR8, UR9, UR7, UR8 ;  /* 0x00000007090882a4 */ /* 0x000fe4000f8e0208 */
[----:B------:R-:W-:Y:S02]  /*2900*/  @!UP0 UIMAD UR4, UR42, UR10, UR5 ;  /* 0x0000000a2a0482a4 */ /* 0x000fe4000f8e0205 */
[----:B------:R-:W-:Y:S02]  /*2910*/  UIMAD UR7, UR20, UR12, UR37 ;  /* 0x0000000c140772a4 */ /* 0x000fe4000f8e0225 */
[----:B------:R-:W-:Y:S01]  /*2920*/  UIMAD UR31, UR4, UR18, UR11 ;  /* 0x00000012041f72a4 */ /* 0x000fe2000f8e020b */
[----:B------:R-:W-:Y:S02]  /*2930*/  @!UP0 UMOV UR5, UR8 ;  /* 0x0000000800058c82 */ /* 0x000fe40008000000 */
[----:B------:R-:W-:-:S12]  /*2940*/  UIMAD UR37, UR5, UR20, UR7 ;  /* 0x00000014052572a4 */ /* 0x000fd8000f8e0207 */
.L_x_41:
[----:B------:R-:W3:Y:S02]  /*2950*/  LDCU UR4, c[0x0][0xb30] ;  /* 0x00016600ff0477ac */ /* 0x000ee40008000800 */
[----:B---3--:R-:W-:-:S09]  /*2960*/  UISETP.NE.AND UP0, UPT, UR4, 0x1, UPT ;  /* 0x000000010400788c */ /* 0x008fd2000bf05270 */
[----:B------:R-:W-:Y:S05]  /*2970*/  BRA.U UP0, `(.L_x_42) ;  /* 0x0000000100447547 */ /* 0x000fea000b800000 */
[----:B------:R-:W3:Y:S01]  /*2980*/  LDCU.128 UR16, c[0x0][0xb10] ;  /* 0x00016200ff1077ac */ /* 0x000ee20008000c00 */
[----:B------:R-:W4:Y:S01]  /*2990*/  LDCU UR10, c[0x0][0xb0c] ;  /* 0x00016180ff0a77ac */ /* 0x000f220008000800 */
[----:B------:R-:W1:Y:S01]  /*29a0*/  LDCU UR7, c[0x0][0xb20] ;  /* 0x00016400ff0777ac */ /* 0x000e620008000800 */
[----:B---3--:R-:W-:Y:S02]  /*29b0*/  UIMAD.WIDE.U32 UR8, UR37, UR16, URZ ;  /* 0x00000010250872a5 */ /* 0x008fe4000f8e00ff */
[----:B------:R-:W-:Y:S02]  /*29c0*/  UIMAD.WIDE.U32 UR4, UR31, UR19, URZ ;  /* 0x000000131f0472a5 */ /* 0x000fe4000f8e00ff */
[----:B----4-:R-:W-:Y:S02]  /*29d0*/  UISETP.NE.AND UP2, UPT, UR10, 0x1, UPT ;  /* 0x000000010a00788c */ /* 0x010fe4000bf45270 */
[----:B------:R-:W-:Y:S01]  /*29e0*/  UISETP.NE.AND UP0, UPT, UR18, 0x1, UPT ;  /* 0x000000011200788c */ /* 0x000fe2000bf05270 */
[----:B------:R-:W-:-:S02]  /*29f0*/  UMOV UR8, UR9 ;  /* 0x0000000900087c82 */ /* 0x000fc40008000000 */
[----:B------:R-:W-:Y:S01]  /*2a00*/  UMOV UR4, UR5 ;  /* 0x0000000500047c82 */ /* 0x000fe20008000000 */
[----:B------:R-:W-:Y:S02]  /*2a10*/  USHF.R.U32.HI UR17, URZ, UR17, UR8 ;  /* 0x00000011ff117299 */ /* 0x000fe40008011608 */
[----:B-1----:R-:W-:Y:S02]  /*2a20*/  USHF.R.U32.HI UR4, URZ, UR7, UR4 ;  /* 0x00000007ff047299 */ /* 0x002fe40008011604 */
[----:B------:R-:W-:Y:S02]  /*2a30*/  USEL UR5, UR37, UR17, !UP2 ;  /* 0x0000001125057287 */ /* 0x000fe4000d000000 */
[----:B------:R-:W-:-:S04]  /*2a40*/  USEL UR4, UR31, UR4, !UP0 ;  /* 0x000000041f047287 */ /* 0x000fc8000c000000 */
[----:B------:R-:W-:Y:S02]  /*2a50*/  UIADD3 UR7, UPT, UPT, UR5, -UR4, URZ ;  /* 0x8000000405077290 */ /* 0x000fe4000fffe0ff */
[----:B------:R-:W-:Y:S02]  /*2a60*/  UIADD3 UR4, UPT, UPT, -UR5, UR4, URZ ;  /* 0x0000000405047290 */ /* 0x000fe4000fffe1ff */
[----:B------:R-:W-:Y:S02]  /*2a70*/  UIMAD UR31, UR7, UR18, UR31 ;  /* 0x00000012071f72a4 */ /* 0x000fe4000f8e021f */
[----:B------:R-:W-:-:S12]  /*2a80*/  UIMAD UR37, UR4, UR10, UR37 ;  /* 0x0000000a042572a4 */ /* 0x000fd8000f8e0225 */
.L_x_42:
[----:B------:R-:W-:Y:S01]  /*2a90*/  VIADD R11, R11, 0x1 ;  /* 0x000000010b0b7836 */ /* 0x000fe20000000000 */
[----:B------:R-:W-:Y:S02]  /*2aa0*/  R2UR UR5, R83 ;  /* 0x00000000530572ca */ /* 0x000fe400000e0000 */
[----:B------:R-:W-:Y:S02]  /*2ab0*/  R2UR UR4, R82 ;  /* 0x00000000520472ca */ /* 0x000fe400000e0000 */
[C---:B------:R-:W-:Y:S02]  /*2ac0*/  ISETP.NE.AND P0, PT, R11.reuse, 0x2, PT ;  /* 0x000000020b00780c */ /* 0x040fe40003f05270 */
[----:B------:R-:W-:Y:S02]  /*2ad0*/  PLOP3.LUT P1, PT, PT, PT, PT, 0x80, 0x8 ;  /* 0x000000000008781c */ /* 0x000fe40003f2f070 */
[----:B------:R-:W-:Y:S02]  /*2ae0*/  SEL R3, RZ, 0x1, P0 ;  /* 0x00000001ff037807 */ /* 0x000fe40000000000 */
[----:B------:R-:W-:-:S02]  /*2af0*/  SEL R11, R11, RZ, P0 ;  /* 0x000000ff0b0b7207 */ /* 0x000fc40000000000 */
[----:B------:R-:W-:Y:S01]  /*2b00*/  LOP3.LUT R10, R10, R3, RZ, 0x3c, !PT ;  /* 0x000000030a0a7212 */ /* 0x000fe200078e3cff */
[----:B------:R-:W-:Y:S02]  /*2b10*/  UIADD3 UR35, UPT, UPT, UR37, UR5, URZ ;  /* 0x0000000525237290 */ /* 0x000fe4000fffe0ff */
[----:B------:R-:W-:Y:S01]  /*2b20*/  UIADD3 UR34, UPT, UPT, UR31, UR4, URZ ;  /* 0x000000041f227290 */ /* 0x000fe2000fffe0ff */
[----:B------:R-:W-:Y:S11]  /*2b30*/  BRA.U UP1, `(.L_x_43) ;  /* 0xfffffff101387547 */ /* 0x000ff6000b83ffff */
[----:B------:R-:W-:Y:S01]  /*2b40*/  UIADD3 UR13, UPT, UPT, UR13, 0x80, URZ ;  /* 0x000000800d0d7890 */ /* 0x000fe2000fffe0ff */
[----:B------:R-:W-:-:S03]  /*2b50*/  SHF.L.U32 R3, R12, 0x1f, RZ ;  /* 0x0000001f0c037819 */ /* 0x000fc600000006ff */
[----:B------:R-:W-:-:S09]  /*2b60*/  ULEA UR4, UR6, UR13, 0x3 ;  /* 0x0000000d06047291 */ /* 0x000fd2000f8e18ff */
[----:B------:R-:W3:Y:S02]  /*2b70*/  SYNCS.PHASECHK.TRANS64.TRYWAIT P0, [UR4], R3 ;  /* 0x00000003ff0075a7 */ /* 0x000ee40008001104 */
[----:B---3--:R-:W-:Y:S05]  /*2b80*/  @!P0 BRA `(.L_x_44) ;  /* 0x0000007800388947 */ /* 0x008fea0003800000 */
.L_x_167:
[----:B------:R-:W-:-:S04]  /*2b90*/  UIADD3 UR4, UPT, UPT, UR6, 0x1, URZ ;  /* 0x0000000106047890 */ /* 0x000fc8000fffe0ff */
[----:B------:R-:W-:-:S04]  /*2ba0*/  UISETP.NE.AND UP0, UPT, UR4, 0x10, UPT ;  /* 0x000000100400788c */ /* 0x000fc8000bf05270 */
[----:B------:R-:W-:Y:S02]  /*2bb0*/  USEL UR6, URZ, 0x1, UP0 ;  /* 0x00000001ff067887 */ /* 0x000fe40008000000 */
[----:B------:R-:W-:-:S04]  /*2bc0*/  USEL UR4, UR4, URZ, UP0 ;  /* 0x000000ff04047287 */ /* 0x000fc80008000000 */
[----:B------:R-:W-:Y:S01]  /*2bd0*/  ULEA UR5, UR4, UR13, 0x3 ;  /* 0x0000000d04057291 */ /* 0x000fe2000f8e18ff */
[----:B------:R-:W-:-:S04]  /*2be0*/  LOP3.LUT R2, R12, UR6, RZ, 0x3c, !PT ;  /* 0x000000060c027c12 */ /* 0x000fc8000f8e3cff */
[----:B-1----:R-:W-:-:S04]  /*2bf0*/  SHF.L.U32 R3, R2, 0x1f, RZ ;  /* 0x0000001f02037819 */ /* 0x002fc800000006ff */
[----:B------:R-:W1:Y:S02]  /*2c00*/  SYNCS.PHASECHK.TRANS64.TRYWAIT P0, [UR5], R3 ;  /* 0x00000003ff0075a7 */ /* 0x000e640008001105 */
[----:B-1----:R-:W-:Y:S05]  /*2c10*/  @!P0 BRA `(.L_x_45) ;  /* 0x00000078002c8947 */ /* 0x002fea0003800000 */
.L_x_169:
        /* <DEDUP_REMOVED lines=9> */
.L_x_171:
        /* <DEDUP_REMOVED lines=9> */
.L_x_173:
        /* <DEDUP_REMOVED lines=9> */
.L_x_175:
        /* <DEDUP_REMOVED lines=9> */
.L_x_177:
        /* <DEDUP_REMOVED lines=9> */
.L_x_179:
        /* <DEDUP_REMOVED lines=9> */
.L_x_181:
        /* <DEDUP_REMOVED lines=9> */
.L_x_183:
        /* <DEDUP_REMOVED lines=9> */
.L_x_185:
        /* <DEDUP_REMOVED lines=9> */
.L_x_187:
        /* <DEDUP_REMOVED lines=9> */
.L_x_189:
        /* <DEDUP_REMOVED lines=9> */
.L_x_191:
        /* <DEDUP_REMOVED lines=9> */
.L_x_193:
        /* <DEDUP_REMOVED lines=9> */
.L_x_195:
[----:B------:R-:W-:-:S04]  /*3370*/  UIADD3 UR4, UPT, UPT, UR4, 0x1, URZ ;  /* 0x0000000104047890 */ /* 0x000fc8000fffe0ff */
[----:B------:R-:W-:-:S04]  /*3380*/  UISETP.NE.AND UP0, UPT, UR4, 0x10, UPT ;  /* 0x000000100400788c */ /* 0x000fc8000bf05270 */
[----:B------:R-:W-:Y:S02]  /*3390*/  USEL UR5, URZ, 0x1, UP0 ;  /* 0x00000001ff057887 */ /* 0x000fe40008000000 */
[----:B------:R-:W-:-:S04]  /*33a0*/  USEL UR4, UR4, URZ, UP0 ;  /* 0x000000ff04047287 */ /* 0x000fc80008000000 */
[----:B------:R-:W-:Y:S01]  /*33b0*/  ULEA UR4, UR4, UR13, 0x3 ;  /* 0x0000000d04047291 */ /* 0x000fe2000f8e18ff */
[----:B-1----:R-:W-:-:S04]  /*33c0*/  LOP3.LUT R3, R2, UR5, RZ, 0x3c, !PT ;  /* 0x0000000502037c12 */ /* 0x002fc8000f8e3cff */
[----:B------:R-:W-:Y:S01]  /*33d0*/  SHF.L.U32 R3, R3, 0x1f, RZ ;  /* 0x0000001f03037819 */ /* 0x000fe200000006ff */
[----:B------:R-:W-:-:S07]  /*33e0*/  IMAD.U32 R0, RZ, RZ, UR4 ;  /* 0x00000004ff007e24 */ /* 0x000fce000f8e00ff */
.L_x_59:
[----:B-1----:R1:W3:Y:S02]  /*33f0*/  SYNCS.PHASECHK.TRANS64.TRYWAIT P0, [R0+URZ], R3 ;  /* 0x00000003000075a7 */ /* 0x0022e400080011ff */
[----:B---3--:R-:W-:Y:S05]  /*3400*/  @!P0 NANOSLEEP.SYNCS 0x989680 ;  /* 0x009896800000895d */ /* 0x008fea0003900000 */
[----:B------:R-:W3:Y:S02]  /*3410*/  @!P0 SYNCS.PHASECHK.TRANS64 P0, [R0+URZ], R3 ;  /* 0x00000003000085a7 */ /* 0x000ee400080010ff */
[----:B--23--:R-:W-:Y:S05]  /*3420*/  @P0 EXIT ;  /* 0x000000000000094d */ /* 0x00cfea0003800000 */
[----:B------:R-:W-:Y:S05]  /*3430*/  BRA `(.L_x_59) ;  /* 0xfffffffc00ec7947 */ /* 0x000fea000383ffff */
.L_x_23:
[----:B------:R-:W2:Y:S02]  /*3440*/  S2UR UR4, SR_CgaCtaId ;  /* 0x00000000000479c3 */ /* 0x000ea40000008800 */
[----:B--2---:R-:W-:-:S04]  /*3450*/  UISETP.NE.AND UP0, UPT, UR4, URZ, UPT ;  /* 0x000000ff0400728c */ /* 0x004fc8000bf05270 */
[----:B------:R-:W-:-:S09]  /*3460*/  UISETP.NE.OR UP0, UPT, UR20, 0x1, UP0 ;  /* 0x000000011400788c */ /* 0x000fd20008705670 */
[----:B------:R-:W-:Y:S05]  /*3470*/  BRA.U UP0, `(.L_x_60) ;  /* 0x00000005004c7547 */ /* 0x000fea000b800000 */
[----:B------:R-:W2:Y:S01]  /*3480*/  S2UR UR5, SR_CgaCtaId ;  /* 0x00000000000579c3 */ /* 0x000ea20000008800 */
[----:B------:R-:W-:Y:S01]  /*3490*/  UMOV UR4, 0x400 ;  /* 0x0000040000047882 */ /* 0x000fe20000000000 */
[----:B------:R-:W-:Y:S01]  /*34a0*/  ISETP.GE.U32.AND P2, PT, R3, 0x4, PT ;  /* 0x000000040300780c */ /* 0x000fe20003f46070 */
[----:B------:R-:W-:Y:S01]  /*34b0*/  IMAD.MOV.U32 R12, RZ, RZ, 0x1 ;  /* 0x00000001ff0c7424 */ /* 0x000fe200078e00ff */
[----:B------:R-:W-:Y:S02]  /*34c0*/  CS2R R10, SRZ ;  /* 0x00000000000a7805 */ /* 0x000fe4000001ff00 */
[----:B------:R-:W-:Y:S01]  /*34d0*/  CS2R R8, SRZ ;  /* 0x0000000000087805 */ /* 0x000fe2000001ff00 */
[----:B--2---:R-:W-:-:S03]  /*34e0*/  ULEA UR6, UR5, UR4, 0x18 ;  /* 0x0000000405067291 */ /* 0x004fc6000f8ec0ff */
[----:B------:R-:W-:-:S09]  /*34f0*/  UMOV UR5, URZ ;  /* 0x000000ff00057c82 */ /* 0x000fd20008000000 */
.L_x_64:
[----:B------:R-:W-:Y:S02]  /*3500*/  LEA R0, R8, UR6, 0x3 ;  /* 0x0000000608007c11 */ /* 0x000fe4000f8e18ff */
[----:B------:R-:W-:-:S03]  /*3510*/  SHF.L.U32 R5, R9, 0x1f, RZ ;  /* 0x0000001f09057819 */ /* 0x000fc600000006ff */
[----:B------:R-:W-:Y:S01]  /*3520*/  VIADD R4, R0, 0x1c0 ;  /* 0x000001c000047836 */ /* 0x000fe20000000000 */
[----:B------:R-:W2:Y:S02]  /*3530*/  SYNCS.PHASECHK.TRANS64.TRYWAIT P0, [R0+URZ+0x1b0], R5 ;  /* 0x0001b005000075a7 */ /* 0x000ea400080011ff */
[----:B--2---:R-:W-:Y:S05]  /*3540*/  @!P0 BRA `(.L_x_61) ;  /* 0x0000007400308947 */ /* 0x004fea0003800000 */
.L_x_196:
[----:B------:R-:W-:Y:S01]  /*3550*/  ULEA UR4, UR5, UR6, 0x3 ;  /* 0x0000000605047291 */ /* 0x000fe2000f8e18ff */
[----:B------:R-:W-:Y:S01]  /*3560*/  PRMT R4, RZ, 0x654, R4 ;  /* 0x00000654ff047816 */ /* 0x000fe20000000004 */
[----:B--2---:R-:W-:Y:S01]  /*3570*/  @!P2 IMAD.MOV.U32 R5, RZ, RZ, 0x10 ;  /* 0x00000010ff05a424 */ /* 0x004fe200078e00ff */
[----:B------:R-:W-:Y:S01]  /*3580*/  SHF.L.U32 R7, R12, 0x1f, RZ ;  /* 0x0000001f0c077819 */ /* 0x000fe200000006ff */
[----:B------:R-:W-:Y:S01]  /*3590*/  UIADD3 UR7, UPT, UPT, UR4, 0x150, URZ ;  /* 0x0000015004077890 */ /* 0x000fe2000fffe0ff */
[----:B------:R2:W-:Y:S05]  /*35a0*/  SYNCS.ARRIVE.TRANS64.RED.A1T0 RZ, [R4+URZ], RZ ;  /* 0x000000ff04ff79a7 */ /* 0x0005ea00081004ff */
[----:B------:R-:W-:Y:S01]  /*35b0*/  IMAD.U32 R0, RZ, RZ, UR7 ;  /* 0x00000007ff007e24 */ /* 0x000fe2000f8e00ff */
[----:B------:R-:W3:Y:S04]  /*35c0*/  SYNCS.PHASECHK.TRANS64.TRYWAIT P0, [UR4+0x160], R7 ;  /* 0x00016007ff0075a7 */ /* 0x000ee80008001104 */
[----:B------:R-:W-:Y:S01]  /*35d0*/  PRMT R13, R3, 0x654, R0 ;  /* 0x00000654030d7816 */ /* 0x000fe20000000000 */
[----:B--23--:R-:W-:Y:S06]  /*35e0*/  @!P0 BRA `(.L_x_62) ;  /* 0x00000074001c8947 */ /* 0x00cfec0003800000 */
.L_x_198:
[----:B------:R-:W-:Y:S01]  /*35f0*/  ULEA UR8, UR5, UR6, 0x4 ;  /* 0x0000000605087291 */ /* 0x000fe2000f8e20ff */
[----:B------:R-:W-:Y:S01]  /*3600*/  SEL R2, R13, R2, !P2 ;  /* 0x000000020d027207 */ /* 0x000fe20005000000 */
[----:B------:R-:W-:Y:S01]  /*3610*/  UIADD3 UR9, UPT, UPT, UR4, 0x150, URZ ;  /* 0x0000015004097890 */ /* 0x000fe2000fffe0ff */
[----:B--2---:R-:W-:Y:S01]  /*3620*/  LEA R0, R11, UR6, 0x3 ;  /* 0x000000060b007c11 */ /* 0x004fe2000f8e18ff */
[----:B------:R-:W-:Y:S01]  /*3630*/  UIADD3 UR8, UPT, UPT, UR8, 0x1e0, URZ ;  /* 0x000001e008087890 */ /* 0x000fe2000fffe0ff */
[----:B------:R2:W-:Y:S01]  /*3640*/  @!P2 SYNCS.ARRIVE.TRANS64.RED RZ, [R2+URZ], R5 ;  /* 0x0000000502ffa9a7 */ /* 0x0005e200080004ff */
[----:B------:R-:W-:Y:S01]  /*3650*/  UIADD3 UR4, UPT, UPT, UR5, 0x1, URZ ;  /* 0x0000000105047890 */ /* 0x000fe2000fffe0ff */
[----:B------:R-:W-:-:S03]  /*3660*/  VIADD R8, R8, 0x1 ;  /* 0x0000000108087836 */ /* 0x000fc60000000000 */
[----:B------:R-:W-:Y:S02]  /*3670*/  UISETP.NE.AND UP0, UPT, UR4, 0x2, UPT ;  /* 0x000000020400788c */ /* 0x000fe4000bf05270 */
[----:B------:R-:W-:Y:S01]  /*3680*/  ISETP.NE.AND P0, PT, R8, 0x2, PT ;  /* 0x000000020800780c */ /* 0x000fe20003f05270 */
[----:B------:R-:W-:Y:S06]  /*3690*/  UGETNEXTWORKID.BROADCAST [UR8], [UR9] ;  /* 0x00000000080073ca */ /* 0x000fec0008000100 */
[----:B------:R-:W-:Y:S02]  /*36a0*/  USEL UR7, URZ, 0x1, UP0 ;  /* 0x00000001ff077887 */ /* 0x000fe40008000000 */
[----:B------:R-:W-:-:S04]  /*36b0*/  USEL UR5, UR4, URZ, UP0 ;  /* 0x000000ff04057287 */ /* 0x000fc80008000000 */
[----:B------:R-:W-:Y:S02]  /*36c0*/  LOP3.LUT R12, R12, UR7, RZ, 0x3c, !PT ;  /* 0x000000070c0c7c12 */ /* 0x000fe4000f8e3cff */
[----:B--2---:R-:W-:-:S04]  /*36d0*/  SHF.L.U32 R5, R10, 0x1f, RZ ;  /* 0x0000001f0a057819 */ /* 0x004fc800000006ff */
[----:B------:R-:W2:Y:S02]  /*36e0*/  SYNCS.PHASECHK.TRANS64.TRYWAIT P1, [R0+URZ+0x150], R5 ;  /* 0x00015005000075a7 */ /* 0x000ea400080211ff */
[----:B--2---:R-:W-:Y:S05]  /*36f0*/  @!P1 BRA `(.L_x_63) ;  /* 0x0000007000f09947 */ /* 0x004fea0003800000 */
.L_x_199:
[C---:B------:R-:W-:Y:S01]  /*3700*/  LEA R4, R11.reuse, UR6, 0x4 ;  /* 0x000000060b047c11 */ /* 0x040fe2000f8e20ff */
[----:B--2---:R-:W-:Y:S01]  /*3710*/  VIADD R0, R0, 0x160 ;  /* 0x0000016000007836 */ /* 0x004fe20000000000 */
[----:B------:R-:W-:Y:S01]  /*3720*/  SEL R8, R8, RZ, P0 ;  /* 0x000000ff08087207 */ /* 0x000fe20000000000 */
[----:B------:R-:W-:-:S03]  /*3730*/  VIADD R11, R11, 0x1 ;  /* 0x000000010b0b7836 */ /* 0x000fc60000000000 */
[----:B------:R-:W2:Y:S01]  /*3740*/  LDS.128 R4, [R4+0x1e0] ;  /* 0x0001e00004047984 */ /* 0x000ea20000000c00 */
[----:B------:R-:W-:Y:S02]  /*3750*/  PRMT R0, RZ, 0x654, R0 ;  /* 0x00000654ff007816 */ /* 0x000fe40000000000 */
[C---:B------:R-:W-:Y:S01]  /*3760*/  ISETP.NE.AND P1, PT, R11.reuse, 0x2, PT ;  /* 0x000000020b00780c */ /* 0x040fe20003f25270 */
[----:B------:R-:W-:Y:S01]  /*3770*/  @!PT LDS RZ, [RZ] ;  /* 0x00000000fffff984 */ /* 0x000fe20000000800 */
[----:B------:R-:W-:Y:S01]  /*3780*/  @!PT LDS RZ, [RZ] ;  /* 0x00000000fffff984 */ /* 0x000fe20000000800 */
[----:B------:R-:W-:Y:S01]  /*3790*/  @!PT LDS RZ, [RZ] ;  /* 0x00000000fffff984 */ /* 0x000fe20000000800 */
[----:B------:R-:W-:Y:S01]  /*37a0*/  @!PT LDS RZ, [RZ] ;  /* 0x00000000fffff984 */ /* 0x000fe20000000800 */
[----:B------:R3:W-:Y:S06]  /*37b0*/  MEMBAR.ALL.CTA ;  /* 0x0000000000007992 */ /* 0x0007ec0000008000 */
[----:B---3--:R-:W3:Y:S01]  /*37c0*/  FENCE.VIEW.ASYNC.S ;  /* 0x00000000000073c6 */ /* 0x008ee20000000000 */
[----:B------:R-:W-:Y:S01]  /*37d0*/  SEL R11, R11, RZ, P1 ;  /* 0x000000ff0b0b7207 */ /* 0x000fe20000800000 */
[----:B---3--:R3:W-:Y:S01]  /*37e0*/  SYNCS.ARRIVE.TRANS64.RED.A1T0 RZ, [R0+URZ], RZ ;  /* 0x000000ff00ff79a7 */ /* 0x0087e200081004ff */
[----:B--2---:R-:W-:-:S02]  /*37f0*/  LOP3.LUT P3, RZ, R6, 0x1, RZ, 0xc0, !PT ;  /* 0x0000000106ff7812 */ /* 0x004fc4000786c0ff */
[----:B------:R-:W-:-:S04]  /*3800*/  SEL R5, RZ, 0x1, P1 ;  /* 0x00000001ff057807 */ /* 0x000fc80000800000 */
[----:B------:R-:W-:Y:S02]  /*3810*/  LOP3.LUT R10, R10, R5, RZ, 0x3c, !PT ;  /* 0x000000050a0a7212 */ /* 0x000fe400078e3cff */
[----:B---3--:R-:W-:-:S04]  /*3820*/  SEL R0, RZ, 0x1, P0 ;  /* 0x00000001ff007807 */ /* 0x008fc80000000000 */
[----:B------:R-:W-:Y:S01]  /*3830*/  LOP3.LUT R9, R9, R0, RZ, 0x3c, !PT ;  /* 0x0000000009097212 */ /* 0x000fe200078e3cff */
[----:B------:R-:W-:Y:S06]  /*3840*/  @P3 BRA `(.L_x_64) ;  /* 0xfffffffc002c3947 */ /* 0x000fec000383ffff */
[----:B------:R-:W-:Y:S01]  /*3850*/  ULEA UR4, UR5, UR6, 0x3 ;  /* 0x0000000605047291 */ /* 0x000fe2000f8e18ff */
[----:B------:R-:W-:-:S08]  /*3860*/  SHF.L.U32 R3, R12, 0x1f, RZ ;  /* 0x0000001f0c037819 */ /* 0x000fd000000006ff */
[----:B------:R-:W2:Y:S02]  /*3870*/  SYNCS.PHASECHK.TRANS64 P0, [UR4+0x160], R3 ;  /* 0x00016003ff0075a7 */ /* 0x000ea40008001004 */
[----:B--2---:R-:W-:Y:S05]  /*3880*/  @P0 BRA `(.L_x_65) ;  /* 0x0000000000080947 */ /* 0x004fea0003800000 */
[----:B------:R-:W2:Y:S02]  /*3890*/  SYNCS.PHASECHK.TRANS64.TRYWAIT P0, [UR4+0x160], R3 ;  /* 0x00016003ff0075a7 */ /* 0x000ea40008001104 */
[----:B--2---:R-:W-:Y:S05]  /*38a0*/  @!P0 BRA `(.L_x_66) ;  /* 0x0000007000988947 */ /* 0x004fea0003800000 */
.L_x_65:
[----:B------:R-:W-:-:S04]  /*38b0*/  UIADD3 UR7, UPT, UPT, UR5, 0x1, URZ ;  /* 0x0000000105077890 */ /* 0x000fc8000fffe0ff */
[----:B------:R-:W-:-:S04]  /*38c0*/  UISETP.NE.AND UP0, UPT, UR7, 0x2, UPT ;  /* 0x000000020700788c */ /* 0x000fc8000bf05270 */
[----:B------:R-:W-:Y:S02]  /*38d0*/  USEL UR8, URZ, 0x1, UP0 ;  /* 0x00000001ff087887 */ /* 0x000fe40008000000 */
[----:B------:R-:W-:-:S04]  /*38e0*/  USEL UR7, UR7, URZ, UP0 ;  /* 0x000000ff07077287 */ /* 0x000fc80008000000 */
[----:B------:R-:W-:Y:S01]  /*38f0*/  ULEA UR7, UR7, UR6, 0x3 ;  /* 0x0000000607077291 */ /* 0x000fe2000f8e18ff */
[----:B--2---:R-:W-:-:S04]  /*3900*/  LOP3.LUT R3, R12, UR8, RZ, 0x3c, !PT ;  /* 0x000000080c037c12 */ /* 0x004fc8000f8e3cff */
[----:B------:R-:W-:-:S04]  /*3910*/  SHF.L.U32 R0, R3, 0x1f, RZ ;  /* 0x0000001f03007819 */ /* 0x000fc800000006ff */
[----:B------:R-:W2:Y:S02]  /*3920*/  SYNCS.PHASECHK.TRANS64 P0, [UR7+0x160], R0 ;  /* 0x00016000ff0075a7 */ /* 0x000ea40008001007 */
[----:B-12---:R-:W-:Y:S05]  /*3930*/  @P0 EXIT ;  /* 0x000000000000094d */ /* 0x006fea0003800000 */
[----:B------:R-:W-:Y:S02]  /*3940*/  SHF.L.U32 R3, R3, 0x1f, RZ ;  /* 0x0000001f03037819 */ /* 0x000fe400000006ff */
[----:B------:R-:W-:-:S07]  /*3950*/  MOV R0, UR7 ;  /* 0x0000000700007c02 */ /* 0x000fce0008000f00 */
.L_x_67:
[----:B-1----:R1:W2:Y:S02]  /*3960*/  SYNCS.PHASECHK.TRANS64.TRYWAIT P0, [R0+URZ+0x160], R3 ;  /* 0x00016003000075a7 */ /* 0x0022a400080011ff */
[----:B--2---:R-:W-:Y:S05]  /*3970*/  @!P0 NANOSLEEP.SYNCS 0x989680 ;  /* 0x009896800000895d */ /* 0x004fea0003900000 */
[----:B------:R-:W2:Y:S02]  /*3980*/  @!P0 SYNCS.PHASECHK.TRANS64 P0, [R0+URZ+0x160], R3 ;  /* 0x00016003000085a7 */ /* 0x000ea400080010ff */
[----:B--2---:R-:W-:Y:S05]  /*3990*/  @P0 EXIT ;  /* 0x000000000000094d */ /* 0x004fea0003800000 */
[----:B------:R-:W-:Y:S05]  /*39a0*/  BRA `(.L_x_67) ;  /* 0xfffffffc00ec7947 */ /* 0x000fea000383ffff */
.L_x_60:
[----:B------:R-:W-:Y:S05]  /*39b0*/  BRA.U UP5, `(.L_x_68) ;  /* 0x0000001105a47547 */ /* 0x000fea000b800000 */
[----:B------:R-:W2:Y:S01]  /*39c0*/  S2UR UR7, SR_CgaCtaId ;  /* 0x00000000000779c3 */ /* 0x000ea20000008800 */
[----:B------:R-:W-:Y:S01]  /*39d0*/  UMOV UR4, 0x40 ;  /* 0x0000004000047882 */ /* 0x000fe20000000000 */
[----:B------:R-:W-:Y:S01]  /*39e0*/  NOP ;  /* 0x0000000000007918 */ /* 0x000fe20000000000 */
[----:B------:R-:W-:Y:S01]  /*39f0*/  UMOV UR6, 0x400 ;  /* 0x0000040000067882 */ /* 0x000fe20000000000 */
[----:B--2---:R-:W-:Y:S02]  /*3a00*/  ULEA UR5, UR7, UR4, 0x18 ;  /* 0x0000000407057291 */ /* 0x004fe4000f8ec0ff */
[----:B------:R-:W-:-:S07]  /*3a10*/  ULEA UR6, UR7, UR6, 0x18 ;  /* 0x0000000607067291 */ /* 0x000fce000f8ec0ff */
[----:B------:R-:W2:Y:S02]  /*3a20*/  LDS.U8 R3, [UR5+0x1c] ;  /* 0x00001c05ff037984 */ /* 0x000ea40008000000 */
[----:B--2---:R-:W-:-:S13]  /*3a30*/  ISETP.NE.AND P0, PT, R3, RZ, PT ;  /* 0x000000ff0300720c */ /* 0x004fda0003f05270 */
[----:B------:R-:W-:Y:S05]  /*3a40*/  @P0 BRA `(.L_x_69) ;  /* 0x0000000400080947 */ /* 0x000fea0003800000 */
[----:B------:R-:W-:Y:S02]  /*3a50*/  UISETP.NE.U32.AND UP1, UPT, UR33, 0x1, UPT ;  /* 0x000000012100788c */ /* 0x000fe4000bf25070 */
[----:B------:R-:W-:-:S07]  /*3a60*/  UIADD3 UR7, UPT, UPT, UR5, 0x8, URZ ;  /* 0x0000000805077890 */ /* 0x000fce000fffe0ff */
[----:B------:R-:W-:Y:S05]  /*3a70*/  BRA.U !UP1, `(.L_x_70) ;  /* 0x00000001099c7547 */ /* 0x000fea000b800000 */
[----:B------:R-:W-:Y:S01]  /*3a80*/  ELECT P0, URZ, PT ;  /* 0x0000000000ff782f */ /* 0x000fe20003800000 */
[----:B------:R-:W-:-:S12]  /*3a90*/  BSSY B0, `(.L_x_70) ;  /* 0x0000025000007945 */ /* 0x000fd80003800000 */
[----:B------:R-:W-:Y:S05]  /*3aa0*/  @!P0 BRA `(.L_x_71) ;  /* 0x00000000008c8947 */ /* 0x000fea0003800000 */
[----:B------:R-:W-:-:S05]  /*3ab0*/  UMOV UR4, 0x10 ;  /* 0x0000001000047882 */ /* 0x000fca0000000000 */
[----:B------:R-:W-:Y:S04]  /*3ac0*/  DEPBAR.LE SB2, 0x36 ;  /* 0x0000ad800000791a */ /* 0x000fe80000000000 */
[----:B------:R-:W2:Y:S02]  /*3ad0*/  UTCATOMSWS.2CTA.FIND_AND_SET.ALIGN UP0, UR4, UR4 ;  /* 0x00000004000475e3 */ /* 0x000ea40008200800 */
[----:B--2---:R-:W-:Y:S01]  /*3ae0*/  MOV R10, UR4 ;  /* 0x00000004000a7c02 */ /* 0x004fe20008000f00 */
[----:B------:R-:W-:Y:S06]  /*3af0*/  BRA.U UP0, `(.L_x_72) ;  /* 0x0000000100187547 */ /* 0x000fec000b800000 */
.L_x_73:
[----:B------:R-:W-:Y:S05]  /*3b00*/  NANOSLEEP 0x64 ;  /* 0x000000640000795d */ /* 0x000fea0003800000 */
[----:B------:R-:W-:-:S05]  /*3b10*/  UMOV UR4, 0x10 ;  /* 0x0000001000047882 */ /* 0x000fca0000000000 */
[----:B------:R-:W-:Y:S04]  /*3b20*/  DEPBAR.LE SB2, 0x36 ;  /* 0x0000ad800000791a */ /* 0x000fe80000000000 */
[----:B------:R-:W2:Y:S02]  /*3b30*/  UTCATOMSWS.2CTA.FIND_AND_SET.ALIGN UP0, UR4, UR4 ;  /* 0x00000004000475e3 */ /* 0x000ea40008200800 */
[----:B--2---:R-:W-:Y:S01]  /*3b40*/  MOV R10, UR4 ;  /* 0x00000004000a7c02 */ /* 0x004fe20008000f00 */
[----:B------:R-:W-:Y:S05]  /*3b50*/  BRA.U !UP0, `(.L_x_73) ;  /* 0xfffffffd08e87547 */ /* 0x000fea000b83ffff */
.L_x_72:
[----:B------:R-:W2:Y:S01]  /*3b60*/  LDS R6, [UR5+0x10] ;  /* 0x00001005ff067984 */ /* 0x000ea20008000800 */
[----:B------:R-:W-:Y:S01]  /*3b70*/  IMAD.U32 R3, RZ, RZ, UR6 ;  /* 0x00000006ff037e24 */ /* 0x000fe2000f8e00ff */
[----:B------:R-:W-:-:S03]  /*3b80*/  MOV R4, UR37 ;  /* 0x0000002500047c02 */ /* 0x000fc60008000f00 */
[----:B------:R-:W-:Y:S01]  /*3b90*/  VIADD R3, R3, 0x200 ;  /* 0x0000020003037836 */ /* 0x000fe20000000000 */
[----:B--2---:R-:W-:-:S04]  /*3ba0*/  SHF.L.U32 R6, R6, 0x1f, RZ ;  /* 0x0000001f06067819 */ /* 0x004fc800000006ff */
[----:B------:R-:W2:Y:S02]  /*3bb0*/  SYNCS.PHASECHK.TRANS64.TRYWAIT P0, [UR5+0x8], R6 ;  /* 0x00000806ff0075a7 */ /* 0x000ea40008001105 */
[----:B--2---:R-:W-:Y:S05]  /*3bc0*/  @P0 BRA `(.L_x_74) ;  /* 0x0000000000080947 */ /* 0x004fea0003800000 */
[----:B------:R-:W2:Y:S02]  /*3bd0*/  SYNCS.PHASECHK.TRANS64.TRYWAIT P0, [UR5+0x8], R6 ;  /* 0x00000806ff0075a7 */ /* 0x000ea40008001105 */
[----:B--2---:R-:W-:Y:S05]  /*3be0*/  @!P0 BRA `(.L_x_75) ;  /* 0x0000006c00e08947 */ /* 0x004fea0003800000 */
.L_x_74:
[----:B------:R-:W-:Y:S01]  /*3bf0*/  PRMT R4, R4, 0x654, R3 ;  /* 0x0000065404047816 */ /* 0x000fe20000000003 */
[----:B------:R-:W-:Y:S01]  /*3c00*/  HFMA2 R3, -RZ, RZ, 0, 5.9604644775390625e-08 ;  /* 0x00000001ff037431 */ /* 0x000fe200000001ff */
[----:B------:R-:W-:Y:S01]  /*3c10*/  UPRMT UR4, UR37, 0x654, UR7 ;  /* 0x0000065425047896 */ /* 0x000fe20008000007 */
[----:B------:R-:W-:Y:S02]  /*3c20*/  IMAD.MOV.U32 R7, RZ, RZ, 0xffff ;  /* 0x0000ffffff077424 */ /* 0x000fe400078e00ff */
[----:B--2---:R-:W-:Y:S02]  /*3c30*/  IMAD.MOV.U32 R6, RZ, RZ, 0x4 ;  /* 0x00000004ff067424 */ /* 0x004fe400078e00ff */
[----:B------:R-:W-:Y:S01]  /*3c40*/  IMAD.SHL.U32 R9, R10, 0x20, RZ ;  /* 0x000000200a097824 */ /* 0x000fe200078e00ff */
[----:B------:R-:W-:Y:S02]  /*3c50*/  MOV R5, UR4 ;  /* 0x0000000400057c02 */ /* 0x000fe40008000f00 */
[-C--:B------:R-:W-:Y:S01]  /*3c60*/  SHF.L.U32 R8, R7, R10.reuse, RZ ;  /* 0x0000000a07087219 */ /* 0x080fe200000006ff */
[----:B------:R2:W-:Y:S01]  /*3c70*/  SYNCS.ARRIVE.TRANS64.RED RZ, [UR4], R6 ;  /* 0x00000006ffff79a7 */ /* 0x0005e20008000404 */
[----:B------:R-:W-:Y:S01]  /*3c80*/  SHF.L.U32 R7, R3, R10, RZ ;  /* 0x0000000a03077219 */ /* 0x000fe200000006ff */
[----:B------:R2:W-:Y:S04]  /*3c90*/  STS [UR6+0x200], R9 ;  /* 0x00020009ff007988 */ /* 0x0005e80008000806 */
[----:B------:R2:W-:Y:S04]  /*3ca0*/  STAS [R4.64], R10 ;  /* 0x0000000a04007dbd */ /* 0x0005e8000c0008ff */
[----:B------:R2:W-:Y:S04]  /*3cb0*/  ATOMS.OR RZ, [UR5+0x14], R8 ;  /* 0x00001408ffff798c */ /* 0x0005e8000b000005 */
[----:B------:R2:W-:Y:S04]  /*3cc0*/  ATOMS.OR RZ, [UR5+0x18], R7 ;  /* 0x00001807ffff798c */ /* 0x0005e8000b000005 */
[----:B------:R2:W-:Y:S02]  /*3cd0*/  ATOMS.XOR RZ, [UR5+0x10], R3 ;  /* 0x00001003ffff798c */ /* 0x0005e4000b800005 */
.L_x_71:
[----:B-1----:R-:W-:Y:S05]  /*3ce0*/  BSYNC B0 ;  /* 0x0000000000007941 */ /* 0x002fea0003800000 */
.L_x_70:
[----:B------:R-:W-:Y:S05]  /*3cf0*/  BRA.U UP1, `(.L_x_76) ;  /* 0x00000001016c7547 */ /* 0x000fea000b800000 */
[----:B------:R-:W-:-:S03]  /*3d00*/  UMOV UR4, 0xffffffff ;  /* 0xffffffff00047882 */ /* 0x000fc60000000000 */
[----:B------:R-:W-:Y:S05]  /*3d10*/  BRA.DIV UR4, `(.L_x_77) ;  /* 0x0000006e04ac7947 */ /* 0x000fea000b800000 */
[----:B------:R-:W-:-:S13]  /*3d20*/  ELECT P0, URZ, PT ;  /* 0x0000000000ff782f */ /* 0x000fda0003800000 */
.L_x_203:
[----:B------:R-:W-:Y:S05]  /*3d30*/  @!P0 BRA `(.L_x_76) ;  /* 0x00000000005c8947 */ /* 0x000fea0003800000 */
[----:B--2---:R-:W2:Y:S02]  /*3d40*/  LDS R4, [UR5+0x10] ;  /* 0x00001005ff047984 */ /* 0x004ea40008000800 */
[----:B--2---:R-:W-:-:S04]  /*3d50*/  SHF.L.U32 R4, R4, 0x1f, RZ ;  /* 0x0000001f04047819 */ /* 0x004fc800000006ff */
[----:B------:R-:W2:Y:S02]  /*3d60*/  SYNCS.PHASECHK.TRANS64.TRYWAIT P0, [UR5+0x8], R4 ;  /* 0x00000804ff0075a7 */ /* 0x000ea40008001105 */
[----:B--2---:R-:W-:Y:S05]  /*3d70*/  @P0 BRA `(.L_x_78) ;  /* 0x0000000000080947 */ /* 0x004fea0003800000 */
[----:B------:R-:W2:Y:S02]  /*3d80*/  SYNCS.PHASECHK.TRANS64.TRYWAIT P0, [UR5+0x8], R4 ;  /* 0x00000804ff0075a7 */ /* 0x000ea40008001105 */
[----:B--2---:R-:W-:Y:S05]  /*3d90*/  @!P0 BRA `(.L_x_79) ;  /* 0x0000006c00b08947 */ /* 0x004fea0003800000 */
.L_x_78:
[----:B------:R-:W3:Y:S01]  /*3da0*/  LDS R6, [UR6+0x200] ;  /* 0x00020006ff067984 */ /* 0x000ee20008000800 */
[----:B--2---:R-:W-:Y:S02]  /*3db0*/  HFMA2 R3, -RZ, RZ, 0, 5.9604644775390625e-08 ;  /* 0x00000001ff037431 */ /* 0x004fe400000001ff */
[----:B------:R-:W-:Y:S01]  /*3dc0*/  IMAD.MOV.U32 R4, RZ, RZ, 0xffff ;  /* 0x0000ffffff047424 */ /* 0x000fe200078e00ff */
[----:B------:R-:W-:Y:S01]  /*3dd0*/  UPRMT UR4, UR37, 0x654, UR7 ;  /* 0x0000065425047896 */ /* 0x000fe20008000007 */
[----:B---3--:R-:W-:-:S03]  /*3de0*/  IMAD.SHL.U32 R5, R6, 0x20, RZ ;  /* 0x0000002006057824 */ /* 0x008fc600078e00ff */
[-C--:B------:R-:W-:Y:S02]  /*3df0*/  SHF.L.U32 R4, R4, R6.reuse, RZ ;  /* 0x0000000604047219 */ /* 0x080fe400000006ff */
[----:B------:R-:W-:Y:S01]  /*3e00*/  SHF.L.U32 R6, R3, R6, RZ ;  /* 0x0000000603067219 */ /* 0x000fe200000006ff */
[----:B------:R3:W-:Y:S04]  /*3e10*/  STS [UR6+0x200], R5 ;  /* 0x00020005ff007988 */ /* 0x0007e80008000806 */
[----:B------:R3:W-:Y:S04]  /*3e20*/  ATOMS.OR RZ, [UR5+0x14], R4 ;  /* 0x00001404ffff798c */ /* 0x0007e8000b000005 */
[----:B------:R3:W-:Y:S01]  /*3e30*/  ATOMS.OR RZ, [UR5+0x18], R6 ;  /* 0x00001806ffff798c */ /* 0x0007e2000b000005 */
[----:B------:R-:W-:Y:S03]  /*3e40*/  SYNCS.ARRIVE.TRANS64.RED.A1T0 RZ, [UR4], RZ ;  /* 0x000000ffffff79a7 */ /* 0x000fe60008100404 */
[----:B------:R3:W-:Y:S01]  /*3e50*/  ATOMS.XOR RZ, [UR5+0x10], R3 ;  /* 0x00001003ffff798c */ /* 0x0007e2000b800005 */
[----:B------:R-:W-:Y:S05]  /*3e60*/  BRA `(.L_x_76) ;  /* 0x0000000000107947 */ /* 0x000fea0003800000 */
.L_x_69:
[----:B------:R-:W-:Y:S02]  /*3e70*/  MOV R3, 0xffffffff ;  /* 0xffffffff00037802 */ /* 0x000fe40000000f00 */
[----:B------:R-:W-:-:S03]  /*3e80*/  MOV R4, 0x3eb0 ;  /* 0x00003eb000047802 */ /* 0x000fc60000000f00 */
[----:B------:R2:W-:Y:S04]  /*3e90*/  STS [UR6+0x200], R3 ;  /* 0x00020003ff007988 */ /* 0x0005e80008000806 */
[----:B-12--5:R-:W-:Y:S05]  /*3ea0*/  CALL.REL.NOINC `($__internal_1_$__cuda_sm10x_tcgen05_guardrail_trap_phase_invalid_during_alloc) ;  /* 0x0000007400847944 */ /* 0x026fea0003c00000 */
.L_x_76:
[----:B------:R-:W-:Y:S05]  /*3eb0*/  WARPSYNC.ALL ;  /* 0x0000000000007948 */ /* 0x000fea0003800000 */
[----:B------:R-:W4:Y:S01]  /*3ec0*/  S2UR UR4, SR_CgaCtaId ;  /* 0x00000000000479c3 */ /* 0x000f220000008800 */
[----:B------:R-:W-:Y:S01]  /*3ed0*/  UMOV UR17, 0x400 ;  /* 0x0000040000117882 */ /* 0x000fe20000000000 */
[----:B------:R-:W-:-:S06]  /*3ee0*/  NOP ;  /* 0x0000000000007918 */ /* 0x000fcc0000000000 */
[----:B------:R-:W-:Y:S06]  /*3ef0*/  BAR.ARV 0x6, 0xa0 ;  /* 0x0182800000007b1d */ /* 0x000fec0000002000 */
[----:B------:R-:W1:Y:S01]  /*3f00*/  LDCU UR6, c[0x0][0x38c] ;  /* 0x00007180ff0677ac */ /* 0x000e620008000800 */
[----:B------:R-:W-:Y:S01]  /*3f10*/  LOP3.LUT R0, R0, 0xffff, RZ, 0xc0, !PT ;  /* 0x0000ffff00007812 */ /* 0x000fe200078ec0ff */
[----:B--2---:R-:W-:Y:S01]  /*3f20*/  IMAD.MOV.U32 R9, RZ, RZ, 0x1 ;  /* 0x00000001ff097424 */ /* 0x004fe200078e00ff */
[----:B------:R-:W-:Y:S01]  /*3f30*/  LOP3.LUT R2, R2, 0xffff, RZ, 0xc0, !PT ;  /* 0x0000ffff02027812 */ /* 0x000fe200078ec0ff */
[----:B------:R-:W-:Y:S01]  /*3f40*/  IMAD.MOV.U32 R8, RZ, RZ, RZ ;  /* 0x000000ffff087224 */ /* 0x000fe200078e00ff */
[----:B------:R-:W-:Y:S01]  /*3f50*/  R2UR UR30, R0 ;  /* 0x00000000001e72ca */ /* 0x000fe200000e0000 */
[----:B------:R-:W-:Y:S01]  /*3f60*/  UMOV UR24, URZ ;  /* 0x000000ff00187c82 */ /* 0x000fe20008000000 */
[----:B------:R-:W-:Y:S01]  /*3f70*/  R2UR UR20, R2 ;  /* 0x00000000021472ca */ /* 0x000fe200000e0000 */
[----:B------:R-:W-:Y:S01]  /*3f80*/  UMOV UR15, URZ ;  /* 0x000000ff000f7c82 */ /* 0x000fe20008000000 */
[----:B------:R-:W-:Y:S01]  /*3f90*/  UMOV UR14, URZ ;  /* 0x000000ff000e7c82 */ /* 0x000fe20008000000 */
[----:B----4-:R-:W-:-:S02]  /*3fa0*/  ULEA UR17, UR4, UR17, 0x18 ;  /* 0x0000001104117291 */ /* 0x010fc4000f8ec0ff */
[----:B------:R-:W-:Y:S02]  /*3fb0*/  UISETP.NE.AND UP3, UPT, UR33, URZ, UPT ;  /* 0x000000ff2100728c */ /* 0x000fe4000bf65270 */
[----:B------:R-:W-:Y:S02]  /*3fc0*/  UIADD3 UR5, UPT, UPT, UR17, 0x8600, URZ ;  /* 0x0000860011057890 */ /* 0x000fe4000fffe0ff */
[----:B------:R-:W-:Y:S02]  /*3fd0*/  UIADD3 UR4, UPT, UPT, UR17, 0x28600, URZ ;  /* 0x0002860011047890 */ /* 0x000fe4000fffe0ff */
[----:B-1----:R-:W-:Y:S01]  /*3fe0*/  UIADD3 UR6, UPT, UPT, UR6, 0x1f, URZ ;  /* 0x0000001f06067890 */ /* 0x002fe2000fffe0ff */
[----:B---3--:R-:W1:Y:S01]  /*3ff0*/  LDS R3, [UR17+0x200] ;  /* 0x00020011ff037984 */ /* 0x008e620008000800 */
[----:B------:R-:W-:Y:S02]  /*4000*/  USHF.R.U32.HI UR5, URZ, 0x4, UR5 ;  /* 0x00000004ff057899 */ /* 0x000fe40008011605 */
[----:B------:R-:W-:-:S02]  /*4010*/  USHF.R.S32.HI UR25, URZ, 0x1f, UR6 ;  /* 0x0000001fff197899 */ /* 0x000fc40008011406 */
[----:B------:R-:W-:Y:S02]  /*4020*/  USHF.R.U32.HI UR4, URZ, 0x4, UR4 ;  /* 0x00000004ff047899 */ /* 0x000fe40008011604 */
[----:B------:R-:W-:Y:S02]  /*4030*/  ULEA.HI UR25, UR25, UR6, URZ, 0x5 ;  /* 0x0000000619197291 */ /* 0x000fe4000f8f28ff */
[----:B------:R-:W-:Y:S02]  /*4040*/  ULOP3.LUT UR5, UR5, 0x3fff, URZ, 0xc0, !UPT ;  /* 0x00003fff05057892 */ /* 0x000fe4000f8ec0ff */
[----:B------:R-:W-:Y:S02]  /*4050*/  USHF.R.S32.HI UR25, URZ, 0x5, UR25 ;  /* 0x00000005ff197899 */ /* 0x000fe40008011419 */
[----:B------:R-:W-:Y:S02]  /*4060*/  ULOP3.LUT UR22, UR4, 0x3fff, URZ, 0xc0, !UPT ;  /* 0x00003fff04167892 */ /* 0x000fe4000f8ec0ff */
[----:B------:R-:W-:-:S02]  /*4070*/  UISETP.LT.AND UP0, UPT, UR25, 0x1, UPT ;  /* 0x000000011900788c */ /* 0x000fc4000bf01270 */
[----:B------:R-:W-:Y:S02]  /*4080*/  ULOP3.LUT UR21, UR5, 0x10000, URZ, 0xfc, !UPT ;  /* 0x0001000005157892 */ /* 0x000fe4000f8efcff */
[----:B------:R-:W-:Y:S02]  /*4090*/  ULOP3.LUT UR22, UR22, 0x10000, URZ, 0xfc, !UPT ;  /* 0x0001000016167892 */ /* 0x000fe4000f8efcff */
[----:B------:R-:W-:Y:S01]  /*40a0*/  USEL UR31, UR25, 0x1, !UP0 ;  /* 0x00000001191f7887 */ /* 0x000fe2000c000000 */
[----:B------:R-:W-:Y:S01]  /*40b0*/  UMOV UR28, 0x0 ;  /* 0x00000000001c7882 */ /* 0x000fe20000000000 */
[----:B------:R-:W-:Y:S01]  /*40c0*/  UMOV UR29, 0x10200010 ;  /* 0x10200010001d7882 */ /* 0x000fe20000000000 */
[----:B------:R-:W-:Y:S01]  /*40d0*/  UMOV UR26, 0x0 ;  /* 0x00000000001a7882 */ /* 0x000fe20000000000 */
[----:B------:R-:W-:Y:S01]  /*40e0*/  UMOV UR27, 0x10200010 ;  /* 0x10200010001b7882 */ /* 0x000fe20000000000 */
[----:B-1----:R-:W-:Y:S02]  /*40f0*/  R2UR UR32, R3 ;  /* 0x00000000032072ca */ /* 0x002fe400000e0000 */
[----:B------:R-:W-:-:S13]  /*4100*/  CS2R R2, SRZ ;  /* 0x0000000000027805 */ /* 0x000fda000001ff00 */
.L_x_87:
[C---:B------:R-:W-:Y:S02]  /*4110*/  LEA R0, R8.reuse, UR17, 0x3 ;  /* 0x0000001108007c11 */ /* 0x040fe4000f8e18ff */
[----:B------:R-:W-:Y:S02]  /*4120*/  SHF.L.U32 R5, R3, 0x1f, RZ ;  /* 0x0000001f03057819 */ /* 0x000fe400000006ff */
[----:B------:R-:W-:Y:S02]  /*4130*/  LEA R4, R8, UR17, 0x4 ;  /* 0x0000001108047c11 */ /* 0x000fe4000f8e20ff */
[----:B------:R-:W1:Y:S02]  /*4140*/  SYNCS.PHASECHK.TRANS64.TRYWAIT P0, [R0+URZ+0x150], R5 ;  /* 0x00015005000075a7 */ /* 0x000e6400080011ff */
[----:B-1-3--:R-:W-:Y:S05]  /*4150*/  @!P0 BRA `(.L_x_80) ;  /* 0x0000006800d88947 */ /* 0x00afea0003800000 */
.L_x_204:
[----:B-1----:R-:W1:Y:S01]  /*4160*/  LDS.128 R4, [R4+0x1e0] ;  /* 0x0001e00004047984 */ /* 0x002e620000000c00 */
[----:B------:R-:W-:Y:S02]  /*4170*/  VIADD R0, R0, 0x160 ;  /* 0x0000016000007836 */ /* 0x000fe40000000000 */
[----:B------:R-:W-:Y:S01]  /*4180*/  VIADD R8, R8, 0x1 ;  /* 0x0000000108087836 */ /* 0x000fe20000000000 */
[----:B------:R-:W-:Y:S01]  /*4190*/  @!PT LDS RZ, [RZ] ;  /* 0x00000000fffff984 */ /* 0x000fe20000000800 */
[----:B------:R-:W-:Y:S01]  /*41a0*/  @!PT LDS RZ, [RZ] ;  /* 0x00000000fffff984 */ /* 0x000fe20000000800 */
[----:B------:R-:W-:Y:S01]  /*41b0*/  @!PT LDS RZ, [RZ] ;  /* 0x00000000fffff984 */ /* 0x000fe20000000800 */
[----:B------:R-:W-:Y:S01]  /*41c0*/  @!PT LDS RZ, [RZ] ;  /* 0x00000000fffff984 */ /* 0x000fe20000000800 */
[----:B------:R2:W-:Y:S06]  /*41d0*/  MEMBAR.ALL.CTA ;  /* 0x0000000000007992 */ /* 0x0005ec0000008000 */
[----:B--2---:R-:W2:Y:S01]  /*41e0*/  FENCE.VIEW.ASYNC.S ;  /* 0x00000000000073c6 */ /* 0x004ea20000000000 */
[----:B------:R-:W-:-:S04]  /*41f0*/  PRMT R0, RZ, 0x654, R0 ;  /* 0x00000654ff007816 */ /* 0x000fc80000000000 */
[----:B--2---:R2:W-:Y:S01]  /*4200*/  SYNCS.ARRIVE.TRANS64.RED.A1T0 RZ, [R0+URZ], RZ ;  /* 0x000000ff00ff79a7 */ /* 0x0045e200081004ff */
[----:B-1----:R-:W-:Y:S01]  /*4210*/  LOP3.LUT P1, RZ, R6, 0x1, RZ, 0xc0, !PT ;  /* 0x0000000106ff7812 */ /* 0x002fe2000782c0ff */
[----:B--2---:R-:W-:-:S12]  /*4220*/  BRA.U UP3, `(.L_x_81) ;  /* 0x0000000103e07547 */ /* 0x004fd8000b800000 */
[----:B------:R-:W1:Y:S01]  /*4230*/  LDCU UR4, c[0x0][0x38c] ;  /* 0x00007180ff0477ac */ /* 0x000e620008000800 */
[----:B------:R-:W-:Y:S02]  /*4240*/  PLOP3.LUT P2, PT, PT, PT, PT, 0x80, 0x8 ;  /* 0x000000000008781c */ /* 0x000fe40003f4f070 */
[----:B------:R-:W-:Y:S01]  /*4250*/  SHF.L.U32 R5, R9, 0x1f, RZ ;  /* 0x0000001f09057819 */ /* 0x000fe200000006ff */
[----:B------:R-:W-:Y:S02]  /*4260*/  ULEA UR23, UR24, UR17, 0x3 ;  /* 0x0000001118177291 */ /* 0x000fe4000f8e18ff */
[----:B------:R-:W-:Y:S02]  /*4270*/  ULEA UR18, UR24, UR32, 0x7 ;  /* 0x0000002018127291 */ /* 0x000fe4000f8e38ff */
[----:B-1----:R-:W-:-:S06]  /*4280*/  UISETP.GE.AND UP0, UPT, UR4, 0x1, UPT ;  /* 0x000000010400788c */ /* 0x002fcc000bf06270 */
[----:B------:R-:W-:-:S05]  /*4290*/  PLOP3.LUT P0, PT, PT, PT, UP0, 0x80, 0x8 ;  /* 0x000000000008781c */ /* 0x000fca0003f0f008 */
[----:B------:R-:W-:-:S08]  /*42a0*/  @UP0 ULEA UR4, UR15, UR17, 0x3 ;  /* 0x000000110f040291 */ /* 0x000fd0000f8e18ff */
[----:B------:R-:W-:-:S04]  /*42b0*/  @P0 SHF.L.U32 R0, R2, 0x1f, RZ ;  /* 0x0000001f02000819 */ /* 0x000fc800000006ff */
[----:B------:R1:W2:Y:S01]  /*42c0*/  @P0 SYNCS.PHASECHK.TRANS64.TRYWAIT P2, [UR4], R0 ;  /* 0x00000000ff0005a7 */ /* 0x0002a20008041104 */
[----:B------:R-:W3:Y:S02]  /*42d0*/  SYNCS.PHASECHK.TRANS64.TRYWAIT P0, [UR23+0x190], R5 ;  /* 0x00019005ff0075a7 */ /* 0x000ee40008001117 */
[----:B-123--:R-:W-:Y:S05]  /*42e0*/  @!P0 BRA `(.L_x_82) ;  /* 0x0000006800888947 */ /* 0x00efea0003800000 */
.L_x_206:
[----:B------:R-:W-:Y:S01]  /*42f0*/  UMOV UR19, UR14 ;  /* 0x0000000e00137c82 */ /* 0x000fe20008000000 */
[----:B------:R-:W-:Y:S05]  /*4300*/  BRA.U !UP0, `(.L_x_83) ;  /* 0x0000000108987547 */ /* 0x000fea000b800000 */
[----:B------:R-:W-:Y:S02]  /*4310*/  UIADD3 UR19, UPT, UPT, UR31, UR14, URZ ;  /* 0x0000000e1f137290 */ /* 0x000fe4000fffe0ff */
[----:B------:R-:W-:Y:S01]  /*4320*/  UPLOP3.LUT UP2, UPT, UPT, UPT, UPT, 0x40, 0x4 ;  /* 0x000000000004789c */ /* 0x000fe20003f4e870 */
[----:B------:R-:W-:Y:S01]  /*4330*/  UMOV UR16, UR25 ;  /* 0x0000001900107c82 */ /* 0x000fe20008000000 */
[----:B------:R-:W-:-:S09]  /*4340*/  UMOV UR6, UR15 ;  /* 0x0000000f00067c82 */ /* 0x000fd20008000000 */
.L_x_86:
[----:B--2---:R-:W-:Y:S01]  /*4350*/  ULEA UR5, UR6, UR17, 0x3 ;  /* 0x0000001106057291 */ /* 0x004fe2000f8e18ff */
[----:B---3--:R-:W-:Y:S11]  /*4360*/  @P2 BRA `(.L_x_84) ;  /* 0x00000000000c2947 */ /* 0x008ff60003800000 */
[----:B-1----:R-:W-:Y:S04]  /*4370*/  SHF.L.U32 R5, R2, 0x1f, RZ ;  /* 0x0000001f02057819 */ /* 0x002fe800000006ff */
[----:B------:R-:W1:Y:S02]  /*4380*/  SYNCS.PHASECHK.TRANS64.TRYWAIT P0, [UR5], R5 ;  /* 0x00000005ff0075a7 */ /* 0x000e640008001105 */
[----:B-1----:R-:W-:Y:S05]  /*4390*/  @!P0 BRA `(.L_x_85) ;  /* 0x0000006800748947 */ /* 0x002fea0003800000 */
.L_x_84:
[----:B------:R-:W-:Y:S01]  /*43a0*/  UISETP.NE.AND UP0, UPT, UR16, 0x1, UPT ;  /* 0x000000011000788c */ /* 0x000fe2000bf05270 */
[----:B------:R-:W-:Y:S01]  /*43b0*/  PLOP3.LUT P2, PT, PT, PT, PT, 0x80, 0x8 ;  /* 0x000000000008781c */ /* 0x000fe20003f4f070 */
[----:B------:R-:W-:Y:S02]  /*43c0*/  UIADD3 UR4, UPT, UPT, UR6, 0x1, URZ ;  /* 0x0000000106047890 */ /* 0x000fe4000fffe0ff */
[----:B------:R-:W-:Y:S02]  /*43d0*/  ULEA UR12, UR6, UR22, 0x8 ;  /* 0x00000016060c7291 */ /* 0x000fe4000f8e40ff */
[----:B------:R-:W-:Y:S01]  /*43e0*/  UISETP.NE.AND UP1, UPT, UR4, 0x10, UPT ;  /* 0x000000100400788c */ /* 0x000fe2000bf25270 */
[----:B------:R-:W-:Y:S01]  /*43f0*/  PLOP3.LUT P0, PT, PT, PT, UP0, 0x80, 0x8 ;  /* 0x000000000008781c */ /* 0x000fe20003f0f008 */
[----:B------:R-:W-:Y:S02]  /*4400*/  UIADD3 UR10, UPT, UPT, UR12, 0x2, URZ ;  /* 0x000000020c0a7890 */ /* 0x000fe4000fffe0ff */
[----:B------:R-:W-:Y:S02]  /*4410*/  USEL UR7, URZ, 0x1, UP1 ;  /* 0x00000001ff077887 */ /* 0x000fe40008800000 */
[----:B------:R-:W-:Y:S02]  /*4420*/  USEL UR15, UR4, URZ, UP1 ;  /* 0x000000ff040f7287 */ /* 0x000fe40008800000 */
[----:B------:R-:W-:Y:S02]  /*4430*/  UIADD3 UR14, UPT, UPT, UR14, 0x1, URZ ;  /* 0x000000010e0e7890 */ /* 0x000fe4000fffe0ff */
[----:B------:R-:W-:Y:S01]  /*4440*/  @UP0 ULEA UR4, UR15, UR17, 0x3 ;  /* 0x000000110f040291 */ /* 0x000fe2000f8e18ff */
[----:B------:R-:W-:Y:S01]  /*4450*/  LOP3.LUT R2, R2, UR7, RZ, 0x3c, !PT ;  /* 0x0000000702027c12 */ /* 0x000fe2000f8e3cff */
[----:B------:R-:W-:Y:S01]  /*4460*/  UIADD3 UR7, UPT, UPT, UR5, 0x80, URZ ;  /* 0x0000008005077890 */ /* 0x000fe2000fffe0ff */
[----:B------:R-:W-:Y:S02]  /*4470*/  UMOV UR13, 0x80004020 ;  /* 0x80004020000d7882 */ /* 0x000fe40000000000 */
[----:B-1----:R-:W-:Y:S01]  /*4480*/  @P0 SHF.L.U32 R0, R2, 0x1f, RZ ;  /* 0x0000001f02000819 */ /* 0x002fe200000006ff */
[----:B------:R-:W-:Y:S01]  /*4490*/  UMOV UR5, 0x80004020 ;  /* 0x8000402000057882 */ /* 0x000fe20000000000 */
[----:B------:R-:W-:Y:S01]  /*44a0*/  UMOV UR11, 0x80004020 ;  /* 0x80004020000b7882 */ /* 0x000fe20000000000 */
[----:B------:R-:W-:Y:S01]  /*44b0*/  UMOV UR9, 0x80004020 ;  /* 0x8000402000097882 */ /* 0x000fe20000000000 */
[----:B------:R2:W3:Y:S01]  /*44c0*/  @P0 SYNCS.PHASECHK.TRANS64.TRYWAIT P2, [UR4], R0 ;  /* 0x00000000ff0005a7 */ /* 0x0004e20008041104 */
[----:B------:R-:W-:Y:S02]  /*44d0*/  ULEA UR4, UR6, UR21, 0x9 ;  /* 0x0000001506047291 */ /* 0x000fe4000f8e48ff */
[----:B------:R-:W-:Y:S02]  /*44e0*/  UISETP.NE.AND UP0, UPT, UR14, UR19, UPT ;  /* 0x000000130e00728c */ /* 0x000fe4000bf05270 */
[----:B------:R-:W-:Y:S02]  /*44f0*/  UIADD3 UR8, UPT, UPT, UR4, 0x2, URZ ;  /* 0x0000000204087890 */ /* 0x000fe4000fffe0ff */
[----:B------:R-:W-:Y:S01]  /*4500*/  UIADD3 UR16, UPT, UPT, UR16, -0x1, URZ ;  /* 0xffffffff10107890 */ /* 0x000fe2000fffe0ff */
[----:B------:R-:W-:Y:S02]  /*4510*/  UMOV UR6, UR15 ;  /* 0x0000000f00067c82 */ /* 0x000fe40008000000 */
[----:B------:R2:W-:Y:S01]  /*4520*/  UTCHMMA.2CTA gdesc[UR4], gdesc[UR12], tmem[UR18], tmem[UR28], idesc[UR29], UP2 ;  /* 0x00ff1c0c040075ea */ /* 0x0005e20009200012 */
[----:B------:R-:W-:Y:S03]  /*4530*/  UPLOP3.LUT UP2, UPT, UPT, UPT, UPT, 0x80, 0x8 ;  /* 0x000000000008789c */ /* 0x000fe60003f4f070 */
[----:B------:R2:W-:Y:S01]  /*4540*/  UTCHMMA.2CTA gdesc[UR8], gdesc[UR10], tmem[UR18], tmem[UR26], idesc[UR27], UPT ;  /* 0x00ff1a0a080075ea */ /* 0x0005e2000ba00012 */
[----:B------:R2:W-:Y:S01]  /*4550*/  UTCBAR.2CTA.MULTICAST [UR7], URZ, UR20 ;  /* 0x000000ff070073e9 */ /* 0x0005e20008200814 */
[----:B------:R-:W-:Y:S06]  /*4560*/  BRA.U UP0, `(.L_x_86) ;  /* 0xfffffffd00787547 */ /* 0x000fec000b83ffff */
.L_x_83:
[----:B--2---:R-:W-:Y:S01]  /*4570*/  UIADD3 UR4, UPT, UPT, UR23, 0x170, URZ ;  /* 0x0000017017047890 */ /* 0x004fe2000fffe0ff */
[----:B------:R-:W-:-:S08]  /*4580*/  UMOV UR14, UR19 ;  /* 0x00000013000e7c82 */ /* 0x000fd00008000000 */
[----:B------:R2:W-:Y:S01]  /*4590*/  UTCBAR.2CTA.MULTICAST [UR4], URZ, UR30 ;  /* 0x000000ff040073e9 */ /* 0x0005e2000820081e */
[----:B------:R-:W-:Y:S02]  /*45a0*/  NOP ;  /* 0x0000000000007918 */ /* 0x000fe40000000000 */
.L_x_81:
[----:B--2---:R-:W-:Y:S01]  /*45b0*/  UIADD3 UR4, UPT, UPT, UR24, 0x1, URZ ;  /* 0x0000000118047890 */ /* 0x004fe2000fffe0ff */
[----:B------:R-:W-:-:S03]  /*45c0*/  ISETP.NE.AND P0, PT, R8, 0x2, PT ;  /* 0x000000020800780c */ /* 0x000fc60003f05270 */
[----:B------:R-:W-:Y:S01]  /*45d0*/  UISETP.NE.AND UP0, UPT, UR4, 0x4, UPT ;  /* 0x000000040400788c */ /* 0x000fe2000bf05270 */
[----:B-1----:R-:W-:Y:S02]  /*45e0*/  SEL R0, RZ, 0x1, P0 ;  /* 0x00000001ff007807 */ /* 0x002fe40000000000 */
[----:B------:R-:W-:Y:S01]  /*45f0*/  SEL R8, R8, RZ, P0 ;  /* 0x000000ff08087207 */ /* 0x000fe20000000000 */
[----:B------:R-:W-:Y:S01]  /*4600*/  USEL UR5, URZ, 0x1, UP0 ;  /* 0x00000001ff057887 */ /* 0x000fe20008000000 */
[----:B------:R-:W-:Y:S01]  /*4610*/  LOP3.LUT R3, R3, R0, RZ, 0x3c, !PT ;  /* 0x0000000003037212 */ /* 0x000fe200078e3cff */
[----:B------:R-:W-:-:S04]  /*4620*/  USEL UR24, UR4, URZ, UP0 ;  /* 0x000000ff04187287 */ /* 0x000fc80008000000 */
[----:B------:R-:W-:Y:S01]  /*4630*/  LOP3.LUT R9, R9, UR5, RZ, 0x3c, !PT ;  /* 0x0000000509097c12 */ /* 0x000fe2000f8e3cff */
[----:B------:R-:W-:Y:S07]  /*4640*/  @P1 BRA `(.L_x_87) ;  /* 0xfffffff800b01947 */ /* 0x000fee000383ffff */
[----:B------:R-:W1:Y:S01]  /*4650*/  S2UR UR8, SR_CgaCtaId ;  /* 0x00000000000879c3 */ /* 0x000e620000008800 */
[----:B------:R-:W-:Y:S01]  /*4660*/  ELECT P0, URZ, PT ;  /* 0x0000000000ff782f */ /* 0x000fe20003800000 */
[----:B------:R-:W-:Y:S01]  /*4670*/  HFMA2 R0, -RZ, RZ, 0, 5.9604644775390625e-08 ;  /* 0x00000001ff007431 */ /* 0x000fe200000001ff */
[----:B------:R-:W-:-:S05]  /*4680*/  UMOV UR4, 0x40 ;  /* 0x0000004000047882 */ /* 0x000fca0000000000 */
[----:B------:R-:W-:Y:S01]  /*4690*/  UVIRTCOUNT.DEALLOC.SMPOOL 0x80 ;  /* 0x000000800000784c */ /* 0x000fe20000000000 */
[----:B------:R-:W-:Y:S02]  /*46a0*/  UISETP.NE.AND UP1, UPT, UR33, URZ, UPT ;  /* 0x000000ff2100728c */ /* 0x000fe4000bf25270 */
[----:B-1----:R-:W-:-:S09]  /*46b0*/  ULEA UR8, UR8, UR4, 0x18 ;  /* 0x0000000408087291 */ /* 0x002fd2000f8ec0ff */
[----:B------:R1:W-:Y:S01]  /*46c0*/  @P0 STS.U8 [UR8+0x1c], R0 ;  /* 0x00001c00ff000988 */ /* 0x0003e20008000008 */
[----:B------:R-:W-:Y:S05]  /*46d0*/  BRA.U UP1, `(.L_x_88) ;  /* 0x0000000101a07547 */ /* 0x000fea000b800000 */
[----:B------:R-:W-:Y:S01]  /*46e0*/  UIADD3 UR7, UPT, UPT, UR17, 0x190, URZ ;  /* 0x0000019011077890 */ /* 0x000fe2000fffe0ff */
[----:B------:R-:W-:-:S03]  /*46f0*/  SHF.L.U32 R3, R9, 0x1f, RZ ;  /* 0x0000001f09037819 */ /* 0x000fc600000006ff */
[----:B------:R-:W-:-:S09]  /*4700*/  ULEA UR4, UR24, UR7, 0x3 ;  /* 0x0000000718047291 */ /* 0x000fd2000f8e18ff */
[----:B------:R-:W2:Y:S02]  /*4710*/  SYNCS.PHASECHK.TRANS64.TRYWAIT P0, [UR4], R3 ;  /* 0x00000003ff0075a7 */ /* 0x000ea40008001104 */
[----:B--2---:R-:W-:Y:S05]  /*4720*/  @!P0 BRA `(.L_x_89) ;  /* 0x0000006400a88947 */ /* 0x004fea0003800000 */
.L_x_209:
        /* <DEDUP_REMOVED lines=9> */
.L_x_211:
        /* <DEDUP_REMOVED lines=9> */
.L_x_213:
[----:B------:R-:W-:-:S04]  /*4850*/  UIADD3 UR4, UPT, UPT, UR4, 0x1, URZ ;  /* 0x0000000104047890 */ /* 0x000fc8000fffe0ff */
[----:B------:R-:W-:-:S04]  /*4860*/  UISETP.NE.AND UP0, UPT, UR4, 0x4, UPT ;  /* 0x000000040400788c */ /* 0x000fc8000bf05270 */
[----:B------:R-:W-:Y:S02]  /*4870*/  USEL UR5, URZ, 0x1, UP0 ;  /* 0x00000001ff057887 */ /* 0x000fe40008000000 */
[----:B------:R-:W-:-:S04]  /*4880*/  USEL UR4, UR4, URZ, UP0 ;  /* 0x000000ff04047287 */ /* 0x000fc80008000000 */
[----:B------:R-:W-:Y:S01]  /*4890*/  ULEA UR4, UR4, UR7, 0x3 ;  /* 0x0000000704047291 */ /* 0x000fe2000f8e18ff */
[----:B-1----:R-:W-:-:S04]  /*48a0*/  LOP3.LUT R3, R2, UR5, RZ, 0x3c, !PT ;  /* 0x0000000502037c12 */ /* 0x002fc8000f8e3cff */
[----:B------:R-:W-:Y:S01]  /*48b0*/  SHF.L.U32 R3, R3, 0x1f, RZ ;  /* 0x0000001f03037819 */ /* 0x000fe200000006ff */
[----:B------:R-:W-:-:S04]  /*48c0*/  IMAD.U32 R0, RZ, RZ, UR4 ;  /* 0x00000004ff007e24 */ /* 0x000fc8000f8e00ff */
[----:B------:R1:W2:Y:S03]  /*48d0*/  SYNCS.PHASECHK.TRANS64.TRYWAIT P0, [R0+URZ], R3 ;  /* 0x00000003000075a7 */ /* 0x0002a600080011ff */
[----:B--2---:R-:W-:Y:S05]  /*48e0*/  @!P0 NANOSLEEP.SYNCS 0x989680 ;  /* 0x009896800000895d */ /* 0x004fea0003900000 */
[----:B------:R-:W2:Y:S02]  /*48f0*/  @!P0 SYNCS.PHASECHK.TRANS64 P0, [R0+URZ], R3 ;  /* 0x00000003000085a7 */ /* 0x000ea400080010ff */
[----:B--2---:R-:W-:Y:S05]  /*4900*/  @P0 BRA `(.L_x_92) ;  /* 0x0000000000200947 */ /* 0x004fea0003800000 */
.L_x_93:
[----:B--2---:R2:W4:Y:S02]  /*4910*/  SYNCS.PHASECHK.TRANS64.TRYWAIT P0, [R0+URZ], R3 ;  /* 0x00000003000075a7 */ /* 0x00452400080011ff */
[----:B----4-:R-:W-:Y:S05]  /*4920*/  @!P0 NANOSLEEP.SYNCS 0x989680 ;  /* 0x009896800000895d */ /* 0x010fea0003900000 */
[----:B------:R-:W4:Y:S02]  /*4930*/  @!P0 SYNCS.PHASECHK.TRANS64 P0, [R0+URZ], R3 ;  /* 0x00000003000085a7 */ /* 0x000f2400080010ff */
[----:B----4-:R-:W-:Y:S05]  /*4940*/  @!P0 BRA `(.L_x_93) ;  /* 0xfffffffc00f08947 */ /* 0x010fea000383ffff */
[----:B------:R-:W-:Y:S05]  /*4950*/  BRA `(.L_x_92) ;  /* 0x00000000000c7947 */ /* 0x000fea0003800000 */
.L_x_88:
[----:B------:R-:W-:-:S04]  /*4960*/  UIADD3 UR4, UPT, UPT, UR17, 0x1d0, URZ ;  /* 0x000001d011047890 */ /* 0x000fc8000fffe0ff */
[----:B------:R-:W-:-:S09]  /*4970*/  UPRMT UR4, UR37, 0x654, UR4 ;  /* 0x0000065425047896 */ /* 0x000fd20008000004 */
[----:B------:R-:W-:Y:S03]  /*4980*/  SYNCS.ARRIVE.TRANS64.RED.A1T0 RZ, [UR4], RZ ;  /* 0x000000ffffff79a7 */ /* 0x000fe60008100404 */
.L_x_92:
[----:B-12---:R-:W-:Y:S01]  /*4990*/  SHF.L.U32 R3, RZ, 0x1f, RZ ;  /* 0x0000001fff037819 */ /* 0x006fe200000006ff */
[----:B------:R-:W-:Y:S01]  /*49a0*/  UIADD3 UR4, UPT, UPT, UR17, 0x1d0, URZ ;  /* 0x000001d011047890 */ /* 0x000fe2000fffe0ff */
[----:B------:R-:W-:Y:S02]  /*49b0*/  PLOP3.LUT P0, PT, PT, PT, UP1, 0x80, 0x8 ;  /* 0x000000000008781c */ /* 0x000fe40003f0f018 */
[----:B------:R-:W1:Y:S02]  /*49c0*/  SYNCS.PHASECHK.TRANS64.TRYWAIT P1, [UR17+0x1d0], R3 ;  /* 0x0001d003ff0075a7 */ /* 0x000e640008021111 */
[----:B-1----:R-:W-:Y:S09]  /*49d0*/  @!P1 BRA `(.L_x_94) ;  /* 0x0000006400449947 */ /* 0x002ff20003800000 */
.L_x_215:
[----:B------:R-:W-:Y:S01]  /*49e0*/  @!UP1 UPRMT UR4, UR37, 0x654, UR4 ;  /* 0x0000065425049896 */ /* 0x000fe20008000004 */
[----:B------:R-:W-:Y:S01]  /*49f0*/  UMOV UR5, 0xffff ;  /* 0x0000ffff00057882 */ /* 0x000fe20000000000 */
[----:B------:R-:W-:-:S07]  /*4a00*/  UMOV UR6, 0x1 ;  /* 0x0000000100067882 */ /* 0x000fce0000000000 */
[----:B------:R-:W-:Y:S01]  /*4a10*/  @!P0 SYNCS.ARRIVE.TRANS64.RED.A1T0 RZ, [UR4], RZ ;  /* 0x000000ffffff89a7 */ /* 0x000fe20008100404 */
[----:B------:R-:W-:Y:S01]  /*4a20*/  NOP ;  /* 0x0000000000007918 */ /* 0x000fe20000000000 */
[----:B-1----:R-:W1:Y:S01]  /*4a30*/  LDS R0, [UR8+0x14] ;  /* 0x00001408ff007984 */ /* 0x002e620008000800 */
[----:B------:R-:W-:-:S04]  /*4a40*/  ULOP3.LUT UR4, UR32, 0xffff, URZ, 0xc0, !UPT ;  /* 0x0000ffff20047892 */ /* 0x000fc8000f8ec0ff */
[----:B------:R-:W-:-:S04]  /*4a50*/  USHF.R.U32.HI UR4, URZ, 0x5, UR4 ;  /* 0x00000005ff047899 */ /* 0x000fc80008011604 */
[----:B------:R-:W-:Y:S02]  /*4a60*/  USHF.L.U32 UR5, UR5, UR4, URZ ;  /* 0x0000000405057299 */ /* 0x000fe400080006ff */
[----:B------:R-:W-:-:S04]  /*4a70*/  USHF.L.U32 UR4, UR6, UR4, URZ ;  /* 0x0000000406047299 */ /* 0x000fc800080006ff */
[----:B-1----:R-:W-:-:S04]  /*4a80*/  LOP3.LUT R0, R0, UR5, RZ, 0xc0, !PT ;  /* 0x0000000500007c12 */ /* 0x002fc8000f8ec0ff */
[----:B------:R-:W-:-:S13]  /*4a90*/  ISETP.NE.AND P0, PT, R0, UR5, PT ;  /* 0x0000000500007c0c */ /* 0x000fda000bf05270 */
[----:B------:R-:W-:Y:S05]  /*4aa0*/  @P0 BRA `(.L_x_95) ;  /* 0x0000000000580947 */ /* 0x000fea0003800000 */
[----:B------:R-:W1:Y:S02]  /*4ab0*/  LDS R0, [UR8+0x18] ;  /* 0x00001808ff007984 */ /* 0x000e640008000800 */
[----:B-1----:R-:W-:-:S04]  /*4ac0*/  LOP3.LUT R0, R0, UR4, RZ, 0xc0, !PT ;  /* 0x0000000400007c12 */ /* 0x002fc8000f8ec0ff */
[----:B------:R-:W-:-:S13]  /*4ad0*/  ISETP.NE.AND P0, PT, R0, UR4, PT ;  /* 0x0000000400007c0c */ /* 0x000fda000bf05270 */
[----:B------:R-:W-:Y:S05]  /*4ae0*/  @P0 BRA `(.L_x_96) ;  /* 0x00000000003c0947 */ /* 0x000fea0003800000 */
[----:B------:R-:W1:Y:S01]  /*4af0*/  S2R R2, SR_LANEID ;  /* 0x0000000000027919 */ /* 0x000e620000000000 */
[----:B------:R-:W-:Y:S01]  /*4b00*/  ULOP3.LUT UR5, URZ, UR5, URZ, 0x33, !UPT ;  /* 0x00000005ff057292 */ /* 0x000fe2000f8e33ff */
[----:B------:R-:W-:Y:S01]  /*4b10*/  LOP3.LUT R4, RZ, UR4, RZ, 0x33, !PT ;  /* 0x00000004ff047c12 */ /* 0x000fe2000f8e33ff */
[----:B------:R-:W-:Y:S02]  /*4b20*/  VOTEU.ANY UR4, UPT, PT ;  /* 0x0000000000047886 */ /* 0x000fe400038e0100 */
[----:B------:R-:W-:Y:S01]  /*4b30*/  UFLO.U32 UR4, UR4 ;  /* 0x00000004000472bd */ /* 0x000fe200080e0000 */
[----:B------:R-:W2:Y:S01]  /*4b40*/  REDUX UR6, R4 ;  /* 0x00000000040673c4 */ /* 0x000ea20000000000 */
[----:B------:R-:W-:-:S06]  /*4b50*/  IMAD.U32 R0, RZ, RZ, UR5 ;  /* 0x00000005ff007e24 */ /* 0x000fcc000f8e00ff */
[----:B------:R4:W-:Y:S01]  /*4b60*/  UTCATOMSWS.AND URZ, UR5 ;  /* 0x0000000500ff79e3 */ /* 0x0009e20008000000 */
[----:B------:R-:W3:Y:S01]  /*4b70*/  REDUX UR7, R0 ;  /* 0x00000000000773c4 */ /* 0x000ee20000000000 */
[----:B-1----:R-:W-:Y:S01]  /*4b80*/  ISETP.EQ.U32.AND P0, PT, R2, UR4, PT ;  /* 0x0000000402007c0c */ /* 0x002fe2000bf02070 */
[----:B--2---:R-:W-:Y:S01]  /*4b90*/  IMAD.U32 R2, RZ, RZ, UR6 ;  /* 0x00000006ff027e24 */ /* 0x004fe2000f8e00ff */
[----:B---3--:R-:W-:-:S11]  /*4ba0*/  MOV R3, UR7 ;  /* 0x0000000700037c02 */ /* 0x008fd60008000f00 */
[----:B------:R4:W-:Y:S04]  /*4bb0*/  @P0 ATOMS.AND RZ, [UR8+0x14], R3 ;  /* 0x00001403ffff098c */ /* 0x0009e8000a800008 */
[----:B------:R4:W-:Y:S01]  /*4bc0*/  @P0 ATOMS.AND RZ, [UR8+0x18], R2 ;  /* 0x00001802ffff098c */ /* 0x0009e2000a800008 */
[----:B------:R-:W-:Y:S05]  /*4bd0*/  BRA `(.L_x_97) ;  /* 0x0000000000147947 */ /* 0x000fea0003800000 */
.L_x_96:
[----:B------:R-:W-:Y:S02]  /*4be0*/  MOV R2, 0x4c00 ;  /* 0x00004c0000027802 */ /* 0x000fe40000000f00 */
[----:B---3-5:R-:W-:Y:S05]  /*4bf0*/  CALL.REL.NOINC `($__internal_0_$__cuda_sm10x_tcgen05_guardrail_trap_col_being_dealloced_not_returned_by_alloc) ;  /* 0x0000006800247944 */ /* 0x028fea0003c00000 */
[----:B------:R-:W-:Y:S05]  /*4c00*/  BRA `(.L_x_97) ;  /* 0x0000000000087947 */ /* 0x000fea0003800000 */
.L_x_95:
[----:B------:R-:W-:Y:S02]  /*4c10*/  MOV R2, 0x4c30 ;  /* 0x00004c3000027802 */ /* 0x000fe40000000f00 */
[----:B---3-5:R-:W-:Y:S05]  /*4c20*/  CALL.REL.NOINC `($__internal_2_$__cuda_sm10x_tcgen05_guardrail_trap_unallocated_columns_being_dealloced) ;  /* 0x0000006800307944 */ /* 0x028fea0003c00000 */
.L_x_97:
[----:B------:R-:W-:Y:S01]  /*4c30*/  NOP ;  /* 0x0000000000007918 */ /* 0x000fe20000000000 */
[----:B----4-:R-:W-:Y:S05]  /*4c40*/  EXIT ;  /* 0x000000000000794d */ /* 0x010fea0003800000 */
.L_x_68:
[----:B------:R-:W-:-:S09]  /*4c50*/  UISETP.NE.OR UP0, UPT, UR20, 0x3, !UP4 ;  /* 0x000000031400788c */ /* 0x000fd2000e705670 */
[----:B------:R-:W-:Y:S05]  /*4c60*/  BRA.U UP0, `(.L_x_98) ;  /* 0x0000001100847547 */ /* 0x000fea000b800000 */
[----:B------:R-:W2:Y:S01]  /*4c70*/  LDCU.64 UR4, c[0x0][0x888] ;  /* 0x00011100ff0477ac */ /* 0x000ea20008000a00 */
[----:B------:R-:W3:Y:S01]  /*4c80*/  S2UR UR10, SR_CgaCtaId ;  /* 0x00000000000a79c3 */ /* 0x000ee20000008800 */
[----:B------:R-:W-:Y:S02]  /*4c90*/  HFMA2 R9, -RZ, RZ, 0, 0 ;  /* 0x00000000ff097431 */ /* 0x000fe400000001ff */
[----:B------:R-:W-:Y:S01]  /*4ca0*/  IMAD.MOV.U32 R11, RZ, RZ, 0x1 ;  /* 0x00000001ff0b7424 */ /* 0x000fe200078e00ff */
[----:B------:R-:W4:Y:S01]  /*4cb0*/  LDCU UR38, c[0x0][0x370] ;  /* 0x00006e00ff2677ac */ /* 0x000f220008000800 */
[----:B------:R-:W-:Y:S01]  /*4cc0*/  IMAD.MOV.U32 R10, RZ, RZ, RZ ;  /* 0x000000ffff0a7224 */ /* 0x000fe200078e00ff */
[----:B------:R-:W-:Y:S01]  /*4cd0*/  MOV R3, 0x2000 ;  /* 0x0000200000037802 */ /* 0x000fe20000000f00 */
[----:B------:R-:W4:Y:S01]  /*4ce0*/  LDCU.128 UR44, c[0x0][0xb10] ;  /* 0x00016200ff2c77ac */ /* 0x000f220008000c00 */
[----:B------:R-:W1:Y:S01]  /*4cf0*/  LDC.64 R12, c[0x0][0x348] ;  /* 0x0000d200ff0c7b82 */ /* 0x000e620000000a00 */
[----:B------:R-:W3:Y:S01]  /*4d00*/  LDCU UR37, c[0x0][0x374] ;  /* 0x00006e80ff2577ac */ /* 0x000ee20008000800 */
[----:B------:R-:W3:Y:S01]  /*4d10*/  LDCU.64 UR30, c[0x0][0x890] ;  /* 0x00011200ff1e77ac */ /* 0x000ee20008000a00 */
[----:B------:R-:W3:Y:S01]  /*4d20*/  LDCU UR15, c[0x0][0xb0c] ;  /* 0x00016180ff0f77ac */ /* 0x000ee20008000800 */
[----:B--2---:R-:W-:Y:S01]  /*4d30*/  UISETP.NE.U32.AND UP0, UPT, UR4, URZ, UPT ;  /* 0x000000ff0400728c */ /* 0x004fe2000bf05070 */
[----:B------:R-:W2:Y:S01]  /*4d40*/  LDCU UR51, c[0x0][0xb20] ;  /* 0x00016400ff3377ac */ /* 0x000ea20008000800 */
[----:B------:R-:W2:Y:S01]  /*4d50*/  LDCU UR4, c[0x0][0xb30] ;  /* 0x00016600ff0477ac */ /* 0x000ea20008000800 */
[----:B------:R-:W-:Y:S01]  /*4d60*/  UMOV UR21, 0x400 ;  /* 0x0000040000157882 */ /* 0x000fe20000000000 */
[----:B----4-:R-:W-:-:S02]  /*4d70*/  UIMAD.WIDE.U32 UR6, UR38, UR44, URZ ;  /* 0x0000002c260672a5 */ /* 0x010fc4000f8e00ff */
[----:B---3--:R-:W-:Y:S02]  /*4d80*/  UIMAD.WIDE.U32 UR8, UR37, UR47, URZ ;  /* 0x0000002f250872a5 */ /* 0x008fe4000f8e00ff */
[----:B------:R-:W-:Y:S02]  /*4d90*/  ULEA UR21, UR10, UR21, 0x18 ;  /* 0x000000150a157291 */ /* 0x000fe4000f8ec0ff */
[----:B------:R-:W-:Y:S02]  /*4da0*/  UISETP.NE.U32.AND UP6, UPT, UR30, URZ, UPT ;  /* 0x000000ff1e00728c */ /* 0x000fe4000bfc5070 */
[----:B------:R-:W-:Y:S02]  /*4db0*/  UIADD3 UR39, UPT, UPT, UR21, 0x118, URZ ;  /* 0x0000011815277890 */ /* 0x000fe4000fffe0ff */
[----:B------:R-:W-:Y:S02]  /*4dc0*/  UIADD3 UR33, UPT, UPT, UR21, 0x100, URZ ;  /* 0x0000010015217890 */ /* 0x000fe4000fffe0ff */
[----:B------:R-:W-:-:S02]  /*4dd0*/  UIADD3 UR25, UPT, UPT, UR21, 0x108, URZ ;  /* 0x0000010815197890 */ /* 0x000fc4000fffe0ff */
[----:B------:R-:W-:Y:S02]  /*4de0*/  UIADD3 UR17, UPT, UPT, UR21, 0x110, URZ ;  /* 0x0000011015117890 */ /* 0x000fe4000fffe0ff */
[----:B------:R-:W-:Y:S02]  /*4df0*/  UISETP.NE.AND.EX UP5, UPT, UR5, URZ, UPT, UP0 ;  /* 0x000000ff0500728c */ /* 0x000fe4000bfa5300 */
[----:B------:R-:W-:Y:S01]  /*4e00*/  UISETP.NE.AND UP0, UPT, UR42, 0x1, UPT ;  /* 0x000000012a00788c */ /* 0x000fe2000bf05270 */
[----:B------:R-:W-:Y:S01]  /*4e10*/  UMOV UR49, UR7 ;  /* 0x0000000700317c82 */ /* 0x000fe20008000000 */
[----:B------:R-:W-:Y:S01]  /*4e20*/  UMOV UR48, UR9 ;  /* 0x0000000900307c82 */ /* 0x000fe20008000000 */
[----:B------:R-:W-:Y:S02]  /*4e30*/  UISETP.NE.AND UP0, UPT, UR15, 0x1, UPT ;  /* 0x000000010f00788c */ /* 0x000fe4000bf05270 */
[----:B------:R-:W-:Y:S02]  /*4e40*/  UPLOP3.LUT UP4, UPT, UPT, UPT, UPT, 0x40, 0x4 ;  /* 0x000000000004789c */ /* 0x000fe40003f8e870 */
[----:B------:R-:W-:Y:S01]  /*4e50*/  UISETP.GE.AND UP2, UPT, UR42, 0x1, UPT ;  /* 0x000000012a00788c */ /* 0x000fe2000bf46270 */
[----:B------:R-:W3:Y:S01]  /*4e60*/  LDCU.64 UR22, c[0x0][0xb28] ;  /* 0x00016500ff1677ac */ /* 0x000ee20008000a00 */
[----:B------:R-:W-:-:S02]  /*4e70*/  UISETP.NE.AND.EX UP6, UPT, UR31, URZ, UPT, UP6 ;  /* 0x000000ff1f00728c */ /* 0x000fc4000bfc5360 */
[----:B------:R-:W-:Y:S02]  /*4e80*/  UPRMT UR39, UR10, 0x654, UR39 ;  /* 0x000006540a277896 */ /* 0x000fe40008000027 */
[----:B------:R-:W-:Y:S02]  /*4e90*/  UPRMT UR43, UR10, 0x654, UR33 ;  /* 0x000006540a2b7896 */ /* 0x000fe40008000021 */
[----:B------:R-:W-:Y:S02]  /*4ea0*/  UPRMT UR41, UR10, 0x654, UR25 ;  /* 0x000006540a297896 */ /* 0x000fe40008000019 */
[----:B------:R-:W-:Y:S02]  /*4eb0*/  UPRMT UR40, UR10, 0x654, UR17 ;  /* 0x000006540a287896 */ /* 0x000fe40008000011 */
[----:B------:R-:W-:Y:S02]  /*4ec0*/  USHF.R.U32.HI UR49, URZ, UR45, UR49 ;  /* 0x0000002dff317299 */ /* 0x000fe40008011631 */
[----:B--2---:R-:W-:-:S02]  /*4ed0*/  USHF.R.U32.HI UR48, URZ, UR51, UR48 ;  /* 0x00000033ff307299 */ /* 0x004fc40008011630 */
[----:B------:R-:W-:Y:S02]  /*4ee0*/  UISETP.NE.AND UP0, UPT, UR46, 0x1, UPT ;  /* 0x000000012e00788c */ /* 0x000fe4000bf05270 */
[----:B-1----:R-:W-:-:S11]  /*4ef0*/  UISETP.NE.AND UP3, UPT, UR4, 0x1, UPT ;  /* 0x000000010400788c */ /* 0x002fd6000bf65270 */
.L_x_109:
[C---:B------:R-:W-:Y:S02]  /*4f00*/  LEA R8, R10.reuse, UR21, 0x3 ;  /* 0x000000150a087c11 */ /* 0x040fe4000f8e18ff */
[----:B------:R-:W-:Y:S02]  /*4f10*/  SHF.L.U32 R5, R9, 0x1f, RZ ;  /* 0x0000001f09057819 */ /* 0x000fe400000006ff */
[----:B------:R-:W-:Y:S02]  /*4f20*/  LEA R6, R10, UR21, 0x4 ;  /* 0x000000150a067c11 */ /* 0x000fe4000f8e20ff */
[----:B-1----:R-:W1:Y:S02]  /*4f30*/  SYNCS.PHASECHK.TRANS64.TRYWAIT P0, [R8+URZ+0x150], R5 ;  /* 0x00015005080075a7 */ /* 0x002e6400080011ff */
[----:B-1----:R-:W-:Y:S05]  /*4f40*/  @!P0 BRA `(.L_x_99) ;  /* 0x0000006000008947 */ /* 0x002fea0003800000 */
.L_x_216:
[----:B-1----:R-:W1:Y:S01]  /*4f50*/  LDS.128 R4, [R6+0x1e0] ;  /* 0x0001e00006047984 */ /* 0x002e620000000c00 */
[----:B------:R-:W-:Y:S01]  /*4f60*/  UISETP.GE.AND UP0, UPT, UR42, 0x1, UPT ;  /* 0x000000012a00788c */ /* 0x000fe2000bf06270 */
[----:B------:R-:W-:Y:S01]  /*4f70*/  @!PT LDS RZ, [RZ] ;  /* 0x00000000fffff984 */ /* 0x000fe20000000800 */
[----:B------:R-:W-:Y:S01]  /*4f80*/  @!PT LDS RZ, [RZ] ;  /* 0x00000000fffff984 */ /* 0x000fe20000000800 */
[----:B------:R-:W-:Y:S01]  /*4f90*/  @!PT LDS RZ, [RZ] ;  /* 0x00000000fffff984 */ /* 0x000fe20000000800 */
[----:B------:R-:W-:Y:S01]  /*4fa0*/  @!PT LDS RZ, [RZ] ;  /* 0x00000000fffff984 */ /* 0x000fe20000000800 */
[----:B------:R2:W-:Y:S06]  /*4fb0*/  MEMBAR.ALL.CTA ;  /* 0x0000000000007992 */ /* 0x0005ec0000008000 */
[----:B--2---:R-:W2:Y:S01]  /*4fc0*/  FENCE.VIEW.ASYNC.S ;  /* 0x00000000000073c6 */ /* 0x004ea20000000000 */
[----:B-1----:R-:W-:Y:S11]  /*4fd0*/  LOP3.LUT P0, RZ, R6, 0x1, RZ, 0xc0, !PT ;  /* 0x0000000106ff7812 */ /* 0x002ff6000780c0ff */
[----:B------:R-:W-:Y:S02]  /*4fe0*/  @!UPT UIADD3 URZ, UPT, UPT, URZ, URZ, URZ ;  /* 0x000000fffffff290 */ /* 0x000fe4000fffe0ff */
[----:B--2---:R-:W-:Y:S01]  /*4ff0*/  VOTEU.ANY UP2, P0 ;  /* 0x0000000000ff7886 */ /* 0x004fe20000040100 */
[----:B------:R-:W-:Y:S11]  /*5000*/  PLOP3.LUT P0, PT, PT, PT, UP2, 0x80, 0x8 ;  /* 0x000000000008781c */ /* 0x000ff60003f0f028 */
[----:B------:R-:W-:Y:S02]  /*5010*/  @!UPT UIADD3 URZ, UPT, UPT, URZ, URZ, URZ ;  /* 0x000000fffffff290 */ /* 0x000fe4000fffe0ff */
[----:B------:R-:W-:Y:S02]  /*5020*/  @P0 SHF.R.U32.HI R0, RZ, 0x10, R5 ;  /* 0x00000010ff000819 */ /* 0x000fe40000011605 */
[----:B------:R-:W-:Y:S02]  /*5030*/  @P0 MOV R2, R4 ;  /* 0x0000000400020202 */ /* 0x000fe40000000f00 */
[----:B------:R-:W-:Y:S01]  /*5040*/  @P0 R2UR UR4, R0 ;  /* 0x00000000000402ca */ /* 0x000fe200000e0000 */
[----:B------:R-:W-:Y:S01]  /*5050*/  VIADD R0, R8, 0x160 ;  /* 0x0000016008007836 */ /* 0x000fe20000000000 */
[----:B------:R-:W-:Y:S02]  /*5060*/  @P0 LOP3.LUT R4, R5, 0xffff, RZ, 0xc0, !PT ;  /* 0x0000ffff05040812 */ /* 0x000fe400078ec0ff */
[----:B------:R-:W-:Y:S02]  /*5070*/  @P0 R2UR UR6, R2 ;  /* 0x00000000020602ca */ /* 0x000fe400000e0000 */
[----:B------:R-:W-:Y:S02]  /*5080*/  PRMT R0, RZ, 0x654, R0 ;  /* 0x00000654ff007816 */ /* 0x000fe40000000000 */
[----:B------:R-:W-:Y:S02]  /*5090*/  @P0 R2UR UR5, R4 ;  /* 0x00000000040502ca */ /* 0x000fe400000e0000 */
[----:B------:R1:W-:Y:S03]  /*50a0*/  SYNCS.ARRIVE.TRANS64.RED.A1T0 RZ, [R0+URZ], RZ ;  /* 0x000000ff00ff79a7 */ /* 0x0003e600081004ff */
[----:B------:R-:W-:Y:S04]  /*50b0*/  @UP2 UMOV UR29, UR4 ;  /* 0x00000004001d2c82 */ /* 0x000fe80008000000 */
[----:B------:R-:W-:Y:S04]  /*50c0*/  @UP2 UMOV UR14, UR6 ;  /* 0x00000006000e2c82 */ /* 0x000fe80008000000 */
[----:B------:R-:W-:Y:S01]  /*50d0*/  @UP2 UMOV UR13, UR5 ;  /* 0x00000005000d2c82 */ /* 0x000fe20008000000 */
[----:B------:R-:W-:Y:S05]  /*50e0*/  BRA.U !UP0, `(.L_x_100) ;  /* 0x0000000108c07547 */ /* 0x000fea000b800000 */
[----:B------:R-:W-:Y:S02]  /*50f0*/  UIMAD.WIDE.U32 UR18, UR13, UR47, URZ ;  /* 0x0000002f0d1272a5 */ /* 0x000fe4000f8e00ff */
[----:B------:R-:W-:Y:S02]  /*5100*/  UP2UR UR16, UPR, URZ, 0x4 ;  /* 0x00000004ff107883 */ /* 0x000fe40008000000 */
[----:B------:R-:W-:Y:S02]  /*5110*/  UISETP.NE.AND UP2, UPT, UR46, 0x1, UPT ;  /* 0x000000012e00788c */ /* 0x000fe4000bf45270 */
[----:B------:R-:W-:Y:S02]  /*5120*/  UIMAD.WIDE.U32 UR26, UR14, UR44, URZ ;  /* 0x0000002c0e1a72a5 */ /* 0x000fe4000f8e00ff */
[----:B------:R-:W-:Y:S02]  /*5130*/  USEL UR4, UR37, UR48, !UP2 ;  /* 0x0000003025047287 */ /* 0x000fe4000d000000 */
[----:B------:R-:W-:Y:S02]  /*5140*/  UISETP.NE.AND UP0, UPT, UR15, 0x1, UPT ;  /* 0x000000010f00788c */ /* 0x000fe4000bf05270 */
[----:B------:R-:W-:Y:S02]  /*5150*/  UP2UR UR20, UPR, URZ, 0x2 ;  /* 0x00000002ff147883 */ /* 0x000fe40008000000 */
[----:B------:R-:W-:Y:S02]  /*5160*/  UISETP.NE.AND UP1, UPT, UR42, 0x1, UPT ;  /* 0x000000012a00788c */ /* 0x000fe4000bf25270 */
[----:B---3--:R-:W-:Y:S02]  /*5170*/  UIMAD.WIDE.U32 UR8, UR4, UR22, URZ ;  /* 0x00000016040872a5 */ /* 0x008fe4000f8e00ff */
[----:B------:R-:W-:Y:S01]  /*5180*/  USEL UR7, UR38, UR49, !UP0 ;  /* 0x0000003126077287 */ /* 0x000fe2000c000000 */
[----:B------:R-:W-:Y:S02]  /*5190*/  UMOV UR5, UR19 ;  /* 0x0000001300057c82 */ /* 0x000fe40008000000 */
[----:B------:R-:W-:Y:S02]  /*51a0*/  USHF.R.U32.HI UR6, URZ, UR51, UR5 ;  /* 0x00000033ff067299 */ /* 0x000fe40008011605 */
[----:B------:R-:W-:Y:S02]  /*51b0*/  UIMAD.WIDE.U32 UR10, UR7, UR22, URZ ;  /* 0x00000016070a72a5 */ /* 0x000fe4000f8e00ff */
[----:B------:R-:W-:Y:S02]  /*51c0*/  USEL UR6, UR13, UR6, !UP2 ;  /* 0x000000060d067287 */ /* 0x000fe4000d000000 */
[----:B------:R-:W-:Y:S01]  /*51d0*/  UISETP.NE.AND UP2, UPT, UR16, URZ, UPT ;  /* 0x000000ff1000728c */ /* 0x000fe2000bf45270 */
[----:B------:R-:W-:Y:S02]  /*51e0*/  UMOV UR5, UR27 ;  /* 0x0000001b00057c82 */ /* 0x000fe40008000000 */
[----:B------:R-:W-:Y:S03]  /*51f0*/  USHF.R.U32.HI UR12, URZ, UR45, UR5 ;  /* 0x0000002dff0c7299 */ /* 0x000fe60008011605 */
[----:B------:R-:W-:Y:S02]  /*5200*/  UMOV UR5, UR9 ;  /* 0x0000000900057c82 */ /* 0x000fe40008000000 */
[----:B------:R-:W-:Y:S03]  /*5210*/  @UP1 USHF.R.U32.HI UR4, URZ, UR23, UR5 ;  /* 0x00000017ff041299 */ /* 0x000fe60008011605 */
[----:B------:R-:W-:Y:S01]  /*5220*/  UMOV UR5, UR11 ;  /* 0x0000000b00057c82 */ /* 0x000fe20008000000 */
[----:B------:R-:W-:Y:S02]  /*5230*/  UIMAD UR4, UR42, UR4, URZ ;  /* 0x000000042a0472a4 */ /* 0x000fe4000f8e02ff */
[----:B------:R-:W-:Y:S02]  /*5240*/  @UP1 USHF.R.U32.HI UR7, URZ, UR23, UR5 ;  /* 0x00000017ff071299 */ /* 0x000fe40008011605 */
[----:B------:R-:W-:Y:S02]  /*5250*/  USEL UR5, UR14, UR12, !UP0 ;  /* 0x0000000c0e057287 */ /* 0x000fe4000c000000 */
[----:B------:R-:W-:Y:S02]  /*5260*/  UIMAD.WIDE.U32 UR10, UR6, UR22, URZ ;  /* 0x00000016060a72a5 */ /* 0x000fe4000f8e00ff */
[----:B------:R-:W-:Y:S02]  /*5270*/  UIMAD UR8, UR42, UR7, URZ ;  /* 0x000000072a0872a4 */ /* 0x000fe4000f8e02ff */
[----:B------:R-:W-:Y:S03]  /*5280*/  UISETP.GE.AND UP0, UPT, UR6, UR4, UPT ;  /* 0x000000040600728c */ /* 0x000fe6000bf06270 */
[----:B------:R-:W-:Y:S01]  /*5290*/  UMOV UR4, UR11 ;  /* 0x0000000b00047c82 */ /* 0x000fe20008000000 */
[----:B------:R-:W-:Y:S02]  /*52a0*/  UISETP.GE.OR UP0, UPT, UR5, UR8, UP0 ;  /* 0x000000080500728c */ /* 0x000fe40008706670 */
[----:B------:R-:W-:Y:S02]  /*52b0*/  USHF.R.U32.HI UR4, URZ, UR23, UR4 ;  /* 0x00000017ff047299 */ /* 0x000fe40008011604 */
[----:B------:R-:W-:Y:S02]  /*52c0*/  UIMAD.WIDE.U32 UR8, UR5, UR22, URZ ;  /* 0x00000016050872a5 */ /* 0x000fe4000f8e00ff */
[----:B------:R-:W-:Y:S04]  /*52d0*/  USEL UR10, UR6, UR4, !UP1 ;  /* 0x00000004060a7287 */ /* 0x000fe8000c800000 */
[----:B------:R-:W-:Y:S01]  /*52e0*/  UIADD3 UR11, UPT, UPT, -UR10, URZ, URZ ;  /* 0x000000ff0a0b7290 */ /* 0x000fe2000fffe1ff */
[----:B------:R-:W-:Y:S02]  /*52f0*/  @!UP0 UMOV UR4, UR9 ;  /* 0x0000000900048c82 */ /* 0x000fe40008000000 */
[----:B------:R-:W-:Y:S02]  /*5300*/  @!UP0 USHF.R.U32.HI UR4, URZ, UR23, UR4 ;  /* 0x00000017ff048299 */ /* 0x000fe40008011604 */
[----:B------:R-:W-:Y:S02]  /*5310*/  UIMAD UR8, UR42, UR11, UR6 ;  /* 0x0000000b2a0872a4 */ /* 0x000fe4000f8e0206 */
[----:B------:R-:W-:Y:S02]  /*5320*/  @!UP0 USEL UR4, UR5, UR4, !UP1 ;  /* 0x0000000405048287 */ /* 0x000fe4000c800000 */
[----:B------:R-:W-:Y:S02]  /*5330*/  UISETP.NE.AND UP1, UPT, UR20, URZ, UPT ;  /* 0x000000ff1400728c */ /* 0x000fe4000bf25270 */
[----:B------:R-:W-:Y:S02]  /*5340*/  @!UP0 UIMAD UR8, UR7, UR8, UR4 ;  /* 0x00000008070882a4 */ /* 0x000fe4000f8e0204 */
[----:B------:R-:W-:Y:S02]  /*5350*/  @!UP0 UIADD3 UR9, UPT, UPT, UR10, -UR4, URZ ;  /* 0x800000040a098290 */ /* 0x000fe4000fffe0ff */
[----:B------:R-:W-:Y:S02]  /*5360*/  UIADD3 UR4, UPT, UPT, -UR5, URZ, URZ ;  /* 0x000000ff05047290 */ /* 0x000fe4000fffe1ff */
[----:B------:R-:W-:Y:S02]  /*5370*/  UIADD3 UR7, UPT, UPT, -UR6, URZ, URZ ;  /* 0x000000ff06077290 */ /* 0x000fe4000fffe1ff */
[----:B------:R-:W-:Y:S02]  /*5380*/  @!UP0 UIMAD UR6, UR9, UR42, UR5 ;  /* 0x0000002a090682a4 */ /* 0x000fe4000f8e0205 */
[----:B------:R-:W-:Y:S02]  /*5390*/  UIMAD UR14, UR15, UR4, UR14 ;  /* 0x000000040f0e72a4 */ /* 0x000fe4000f8e020e */
[----:B------:R-:W-:Y:S01]  /*53a0*/  UIMAD UR13, UR46, UR7, UR13 ;  /* 0x000000072e0d72a4 */ /* 0x000fe2000f8e020d */
[----:B------:R-:W-:Y:S02]  /*53b0*/  @!UP0 UMOV UR5, UR8 ;  /* 0x0000000800058c82 */ /* 0x000fe40008000000 */
[----:B------:R-:W-:Y:S02]  /*53c0*/  UIMAD UR14, UR5, UR15, UR14 ;  /* 0x0000000f050e72a4 */ /* 0x000fe4000f8e020e */
[----:B------:R-:W-:Y:S11]  /*53d0*/  UIMAD UR13, UR6, UR46, UR13 ;  /* 0x0000002e060d72a4 */ /* 0x000ff6000f8e020d */
[----:B------:R-:W-:Y:S01]  /*53e0*/  @!UPT UIADD3 URZ, UPT, UPT, URZ, URZ, URZ ;  /* 0x000000fffffff290 */ /* 0x000fe2000fffe0ff */
.L_x_100:
[----:B------:R-:W2:Y:S01]  /*53f0*/  @!UP3 LDCU.128 UR8, c[0x0][0xb10] ;  /* 0x00016200ff08b7ac */ /* 0x000ea20008000c00 */
[----:B------:R-:W-:Y:S02]  /*5400*/  ISETP.NE.U32.AND P0, PT, RZ, UR30, PT ;  /* 0x0000001eff007c0c */ /* 0x000fe4000bf05070 */
[----:B------:R-:W-:Y:S02]  /*5410*/  SHF.L.U32 R4, R11, 0x1f, RZ ;  /* 0x0000001f0b047819 */ /* 0x000fe400000006ff */
[----:B------:R-:W-:Y:S01]  /*5420*/  ISETP.NE.AND.EX P0, PT, RZ, UR31, PT, P0 ;  /* 0x0000001fff007c0c */ /* 0x000fe2000bf05300 */
[----:B------:R-:W4:Y:S01]  /*5430*/  @!UP3 LDCU UR5, c[0x0][0xb0c] ;  /* 0x00016180ff05b7ac */ /* 0x000f220008000800 */
[----:B------:R-:W-:Y:S02]  /*5440*/  USHF.L.U32 UR35, UR35, 0x7, URZ ;  /* 0x0000000723237899 */ /* 0x000fe400080006ff */
[----:B------:R-:W-:Y:S02]  /*5450*/  USHF.L.U32 UR34, UR34, 0x7, URZ ;  /* 0x0000000722227899 */ /* 0x000fe400080006ff */
[----:B--2---:R-:W-:Y:S07]  /*5460*/  UIMAD.WIDE.U32 UR6, UR14, UR8, URZ ;  /* 0x000000080e0672a5 */ /* 0x004fee000f8e00ff */
[----:B------:R-:W-:Y:S01]  /*5470*/  @!UP3 UMOV UR4, UR7 ;  /* 0x000000070004bc82 */ /* 0x000fe20008000000 */
[----:B----4-:R-:W-:Y:S02]  /*5480*/  @!UP3 UISETP.NE.AND UP0, UPT, UR5, 0x1, UPT ;  /* 0x000000010500b88c */ /* 0x010fe4000bf05270 */
[----:B------:R-:W-:Y:S02]  /*5490*/  @!UP3 USHF.R.U32.HI UR4, URZ, UR9, UR4 ;  /* 0x00000009ff04b299 */ /* 0x000fe40008011604 */
[----:B------:R-:W-:Y:S02]  /*54a0*/  UIMAD.WIDE.U32 UR6, UR13, UR11, URZ ;  /* 0x0000000b0d0672a5 */ /* 0x000fe4000f8e00ff */
[----:B------:R-:W-:Y:S02]  /*54b0*/  @!UP3 USEL UR8, UR14, UR4, !UP0 ;  /* 0x000000040e08b287 */ /* 0x000fe4000c000000 */
[----:B------:R-:W-:Y:S03]  /*54c0*/  @!UP3 UISETP.NE.AND UP0, UPT, UR10, 0x1, UPT ;  /* 0x000000010a00b88c */ /* 0x000fe6000bf05270 */
[----:B------:R-:W-:Y:S02]  /*54d0*/  @!UP3 UMOV UR6, UR7 ;  /* 0x000000070006bc82 */ /* 0x000fe40008000000 */
[----:B------:R-:W2:Y:S02]  /*54e0*/  @!UP3 LDCU UR4, c[0x0][0xb20] ;  /* 0x00016400ff04b7ac */ /* 0x000ea40008000800 */
[----:B--2---:R-:W-:Y:S04]  /*54f0*/  @!UP3 USHF.R.U32.HI UR6, URZ, UR4, UR6 ;  /* 0x00000004ff06b299 */ /* 0x004fe80008011606 */
[----:B------:R-:W-:Y:S04]  /*5500*/  @!UP3 USEL UR6, UR13, UR6, !UP0 ;  /* 0x000000060d06b287 */ /* 0x000fe8000c000000 */
[----:B------:R-:W-:Y:S02]  /*5510*/  @!UP3 UIADD3 UR4, UPT, UPT, -UR8, UR6, URZ ;  /* 0x000000060804b290 */ /* 0x000fe4000fffe1ff */
[----:B------:R-:W-:Y:S02]  /*5520*/  @!UP3 UIADD3 UR6, UPT, UPT, UR8, -UR6, URZ ;  /* 0x800000060806b290 */ /* 0x000fe4000fffe0ff */
[----:B------:R-:W-:Y:S02]  /*5530*/  @!UP3 UIMAD UR14, UR4, UR5, UR14 ;  /* 0x00000005040eb2a4 */ /* 0x000fe4000f8e020e */
[----:B------:R-:W-:Y:S01]  /*5540*/  @!UP3 UIMAD UR13, UR6, UR10, UR13 ;  /* 0x0000000a060db2a4 */ /* 0x000fe2000f8e020d */
[----:B------:R-:W-:Y:S11]  /*5550*/  BRA.U UP4, `(.L_x_101) ;  /* 0x0000000104107547 */ /* 0x000ff6000b800000 */
[----:B-1----:R-:W-:Y:S04]  /*5560*/  MOV R0, UR50 ;  /* 0x0000003200007c02 */ /* 0x002fe80008000f00 */
[----:B------:R-:W-:Y:S04]  /*5570*/  SHF.L.U32 R5, R0, 0x1f, RZ ;  /* 0x0000001f00057819 */ /* 0x000fe800000006ff */
[----:B------:R-:W1:Y:S02]  /*5580*/  SYNCS.PHASECHK.TRANS64.TRYWAIT P1, [UR21+0x148], R5 ;  /* 0x00014805ff0075a7 */ /* 0x000e640008021115 */
[----:B-1----:R-:W-:Y:S05]  /*5590*/  @!P1 BRA `(.L_x_102) ;  /* 0x0000005800809947 */ /* 0x002fea0003800000 */
.L_x_101:
[----:B------:R-:W-:Y:S05]  /*55a0*/  BRA.U !UP6, `(.L_x_103) ;  /* 0x000000010e387547 */ /* 0x000fea000b800000 */
[----:B------:R-:W-:Y:S01]  /*55b0*/  UPLOP3.LUT UP1, UPT, UPT, UPT, UP5, 0x80, 0x8 ;  /* 0x000000000008789c */ /* 0x000fe20003f2f050 */
[----:B-1----:R-:W-:Y:S01]  /*55c0*/  HFMA2 R0, -RZ, RZ, 0, 5.9604644775390625e-08 ;  /* 0x00000001ff007431 */ /* 0x002fe200000001ff */
[----:B------:R-:W1:Y:S01]  /*55d0*/  LDCU.64 UR8, c[0x0][0x358] ;  /* 0x00006b00ff0877ac */ /* 0x000e620008000a00 */
[----:B------:R-:W-:Y:S03]  /*55e0*/  IMAD.MOV.U32 R80, RZ, RZ, 0x1 ;  /* 0x00000001ff507424 */ /* 0x000fe600078e00ff */
[----:B------:R-:W-:Y:S05]  /*55f0*/  PLOP3.LUT P1, PT, PT, PT, UP1, 0x80, 0x8 ;  /* 0x000000000008781c */ /* 0x000fea0003f2f018 */
[----:B------:R-:W2:Y:S01]  /*5600*/  @UP1 LDCU.64 UR4, c[0x0][0x888] ;  /* 0x00011100ff0417ac */ /* 0x000ea20008000a00 */
[----:B------:R-:W-:Y:S07]  /*5610*/  @UP1 UIMAD UR6, UR36, UR30, URZ ;  /* 0x0000001e240612a4 */ /* 0x000fee000f8e02ff */
[----:B------:R-:W-:Y:S01]  /*5620*/  @!P1 PRMT R80, R0, 0x7610, R80 ;  /* 0x0000761000509816 */ /* 0x000fe20000000050 */
[----:B--2---:R-:W-:Y:S06]  /*5630*/  @UP1 UIMAD.WIDE UR4, UR6, 0x4, UR4 ;  /* 0x00000004060418a5 */ /* 0x004fec000f8e0204 */
[----:B------:R-:W-:Y:S01]  /*5640*/  IMAD.U32 R6, RZ, RZ, UR4 ;  /* 0x00000004ff067e24 */ /* 0x000fe2000f8e00ff */
[----:B------:R-:W-:Y:S04]  /*5650*/  MOV R7, UR5 ;  /* 0x0000000500077c02 */ /* 0x000fe80008000f00 */
[----:B------:R-:W2:Y:S01]  /*5660*/  @!UP1 LDCU UR4, c[0x0][0x880] ;  /* 0x00011000ff0497ac */ /* 0x000ea20008000800 */
[----:B-1---5:R4:W5:Y:S02]  /*5670*/  @P1 LDG.E R41, desc[UR8][R6.64] ;  /* 0x0000000806291981 */ /* 0x022964000c1e1900 */
[----:B--2-4-:R-:W-:Y:S07]  /*5680*/  @!P1 IMAD.U32 R41, RZ, RZ, UR4 ;  /* 0x00000004ff299e24 */ /* 0x014fee000f8e00ff */
.L_x_103:
[----:B-----5:R-:W-:Y:S01]  /*5690*/  @!P0 FSETP.EQ.AND P2, PT, R41, RZ, PT ;  /* 0x000000ff2900820b */ /* 0x020fe20003f42000 */
[----:B------:R-:W-:Y:S01]  /*56a0*/  @!UPT UIADD3 URZ, UPT, UPT, URZ, URZ, URZ ;  /* 0x000000fffffff290 */ /* 0x000fe2000fffe0ff */
[----:B------:R-:W-:Y:S11]  /*56b0*/  @!P0 BRA `(.L_x_104) ;  /* 0x0000000000148947 */ /* 0x000ff60003800000 */
[----:B------:R-:W-:Y:S02]  /*56c0*/  LOP3.LUT P0, RZ, R80, 0xff, RZ, 0xc0, !PT ;  /* 0x000000ff50ff7812 */ /* 0x000fe4000780c0ff */
[----:B------:R-:W-:Y:S04]  /*56d0*/  PLOP3.LUT P2, PT, PT, PT, UP1, 0x80, 0x8 ;  /* 0x000000000008781c */ /* 0x000fe80003f4f018 */
[----:B------:R-:W-:Y:S07]  /*56e0*/  PLOP3.LUT P2, PT, P2, PT, PT, 0x8, 0x80 ;  /* 0x000000000080781c */ /* 0x000fee000174e170 */
[----:B------:R-:W-:Y:S11]  /*56f0*/  @P0 FSETP.EQ.AND P2, PT, R41, RZ, PT ;  /* 0x000000ff2900020b */ /* 0x000ff60003f42000 */
[----:B------:R-:W-:Y:S02]  /*5700*/  @!UPT UIADD3 URZ, UPT, UPT, URZ, URZ, URZ ;  /* 0x000000fffffff290 */ /* 0x000fe4000fffe0ff */
.L_x_104:
[----:B------:R-:W2:Y:S01]  /*5710*/  SYNCS.PHASECHK.TRANS64.TRYWAIT P0, [UR21+0x120], R4 ;  /* 0x00012004ff0075a7 */ /* 0x000ea20008001115 */
[----:B------:R-:W-:Y:S04]  /*5720*/  ELECT P1, URZ, PT ;  /* 0x0000000000ff782f */ /* 0x000fe80003820000 */
[----:B------:R-:W-:Y:S01]  /*5730*/  PLOP3.LUT P1, PT, P2, P1, PT, 0xf2, 0x2f ;  /* 0x00000000002f781c */ /* 0x000fe20001723e72 */
[----:B------:R-:W-:Y:S01]  /*5740*/  @!UPT UIADD3 URZ, UPT, UPT, URZ, URZ, URZ ;  /* 0x000000fffffff290 */ /* 0x000fe2000fffe0ff */
[----:B--2---:R-:W-:Y:S11]  /*5750*/  @!P0 BRA `(.L_x_105) ;  /* 0x0000005800288947 */ /* 0x004ff60003800000 */
.L_x_219:
[----:B------:R-:W-:Y:S01]  /*5760*/  @!P1 IADD3 R2, P0, PT, R12, 0x580, RZ ;  /* 0x000005800c029810 */ /* 0x000fe20007f1e0ff */
[----:B------:R-:W-:Y:S01]  /*5770*/  VOTEU.ALL UP0, P1 ;  /* 0x0000000000ff7886 */ /* 0x000fe20000800000 */
[----:B------:R-:W-:Y:S01]  /*5780*/  UMOV UR6, 0x0 ;  /* 0x0000000000067882 */ /* 0x000fe20000000000 */
[----:B------:R-:W-:Y:S01]  /*5790*/  UMOV UR7, 0x10000000 ;  /* 0x1000000000077882 */ /* 0x000fe20000000000 */
[----:B------:R-:W-:Y:S01]  /*57a0*/  @!P1 R2UR UR5, R2 ;  /* 0x00000000020592ca */ /* 0x000fe200000e0000 */
[----:B-1----:R-:W-:Y:S01]  /*57b0*/  @!P1 IMAD.X R0, RZ, RZ, R13, P0 ;  /* 0x000000ffff009224 */ /* 0x002fe200000e060d */
[----:B------:R-:W-:Y:S01]  /*57c0*/  @!UP0 UIADD3 UR32, UPT, UPT, UR21, 0x400, URZ ;  /* 0x0000040015208890 */ /* 0x000fe2000fffe0ff */
[----:B------:R-:W-:Y:S03]  /*57d0*/  VOTEU.ALL UP0, P1 ;  /* 0x0000000000ff7886 */ /* 0x000fe60000800000 */
[----:B------:R-:W-:Y:S01]  /*57e0*/  @!P1 R2UR UR4, R0 ;  /* 0x00000000000492ca */ /* 0x000fe200000e0000 */
[----:B------:R-:W-:Y:S06]  /*57f0*/  @!P1 IMAD.MOV.U32 R0, RZ, RZ, 0x2000 ;  /* 0x00002000ff009424 */ /* 0x000fec00078e00ff */
[----:B------:R-:W-:Y:S06]  /*5800*/  IMAD.U32 R6, RZ, RZ, UR5 ;  /* 0x00000005ff067e24 */ /* 0x000fec000f8e00ff */
[----:B------:R-:W-:Y:S01]  /*5810*/  IMAD.U32 R7, RZ, RZ, UR4 ;  /* 0x00000004ff077e24 */ /* 0x000fe2000f8e00ff */
[----:B------:R-:W-:Y:S04]  /*5820*/  @!P1 R2UR UR4, R6 ;  /* 0x00000000060492ca */ /* 0x000fe800000e0000 */
[----:B------:R-:W-:Y:S11]  /*5830*/  @!P1 R2UR UR5, R7 ;  /* 0x00000000070592ca */ /* 0x000ff600000e0000 */
[----:B------:R-:W-:Y:S02]  /*5840*/  @!UPT UIADD3 URZ, UPT, UPT, URZ, URZ, URZ ;  /* 0x000000fffffff290 */ /* 0x000fe4000fffe0ff */
[----:B------:R1:W-:Y:S01]  /*5850*/  @!UP0 UTMALDG.3D [UR32], [UR4], desc[UR6] ;  /* 0x00000620040085b4 */ /* 0x0003e20008011000 */
[----:B------:R1:W-:Y:S01]  /*5860*/  @!P1 SYNCS.ARRIVE.TRANS64.RED.A0TR RZ, [UR21+0x100], R0 ;  /* 0x00010000ffff99a7 */ /* 0x0003e20008300415 */
[----:B------:R-:W-:Y:S01]  /*5870*/  SYNCS.ARRIVE.TRANS64.RED.A1T0 RZ, [UR43], RZ ;  /* 0x000000ffffff79a7 */ /* 0x000fe2000810042b */
[----:B------:R-:W2:Y:S02]  /*5880*/  SYNCS.PHASECHK.TRANS64.TRYWAIT P0, [UR21+0x128], R4 ;  /* 0x00012804ff0075a7 */ /* 0x000ea40008001115 */
[----:B-12---:R-:W-:Y:S05]  /*5890*/  @!P0 BRA `(.L_x_106) ;  /* 0x0000005400f08947 */ /* 0x006fea0003800000 */
.L_x_221:
[----:B------:R-:W-:Y:S01]  /*58a0*/  @!P1 IADD3 R2, P0, PT, R12, 0x580, RZ ;  /* 0x000005800c029810 */ /* 0x000fe20007f1e0ff */
[----:B------:R-:W-:Y:S01]  /*58b0*/  VOTEU.ALL UP0, P1 ;  /* 0x0000000000ff7886 */ /* 0x000fe20000800000 */
[----:B------:R-:W-:Y:S01]  /*58c0*/  UMOV UR6, 0x0 ;  /* 0x0000000000067882 */ /* 0x000fe20000000000 */
[----:B------:R-:W-:Y:S01]  /*58d0*/  UMOV UR7, 0x10000000 ;  /* 0x1000000000077882 */ /* 0x000fe20000000000 */
[----:B------:R-:W-:Y:S01]  /*58e0*/  @!P1 R2UR UR5, R2 ;  /* 0x00000000020592ca */ /* 0x000fe200000e0000 */
[----:B------:R-:W-:Y:S01]  /*58f0*/  @!P1 IMAD.X R0, RZ, RZ, R13, P0 ;  /* 0x000000ffff009224 */ /* 0x000fe200000e060d */
[----:B------:R-:W-:Y:S02]  /*5900*/  @!UP0 UIADD3 UR26, UPT, UPT, UR34, 0x20, URZ ;  /* 0x00000020221a8890 */ /* 0x000fe4000fffe0ff */
[----:B------:R-:W-:Y:S02]  /*5910*/  @!UP0 UIADD3 UR24, UPT, UPT, UR21, 0x2400, URZ ;  /* 0x0000240015188890 */ /* 0x000fe4000fffe0ff */
[----:B------:R-:W-:Y:S01]  /*5920*/  @!P1 R2UR UR4, R0 ;  /* 0x00000000000492ca */ /* 0x000fe200000e0000 */
[----:B------:R-:W-:Y:S01]  /*5930*/  VOTEU.ALL UP0, P1 ;  /* 0x0000000000ff7886 */ /* 0x000fe20000800000 */
[----:B------:R-:W-:Y:S01]  /*5940*/  @!P1 IMAD.MOV.U32 R0, RZ, RZ, 0x2000 ;  /* 0x00002000ff009424 */ /* 0x000fe200078e00ff */
[----:B------:R-:W-:Y:S01]  /*5950*/  UMOV UR27, UR35 ;  /* 0x00000023001b7c82 */ /* 0x000fe20008000000 */
[----:B------:R-:W-:Y:S03]  /*5960*/  UMOV UR28, UR36 ;  /* 0x00000024001c7c82 */ /* 0x000fe60008000000 */
        /* <DEDUP_REMOVED lines=8> */
[----:B------:R-:W4:Y:S02]  /*59f0*/  SYNCS.PHASECHK.TRANS64.TRYWAIT P0, [UR21+0x130], R4 ;  /* 0x00013004ff0075a7 */ /* 0x000f240008001115 */
[----:B--2-4-:R-:W-:Y:S05]  /*5a00*/  @!P0 BRA `(.L_x_107) ;  /* 0x0000005400ac8947 */ /* 0x014fea0003800000 */
.L_x_223:
[----:B------:R-:W-:Y:S01]  /*5a10*/  @!P1 IADD3 R2, P0, PT, R12, 0x580, RZ ;  /* 0x000005800c029810 */ /* 0x000fe20007f1e0ff */
[----:B------:R-:W-:Y:S01]  /*5a20*/  VOTEU.ALL UP0, P1 ;  /* 0x0000000000ff7886 */ /* 0x000fe20000800000 */
[----:B------:R-:W-:Y:S01]  /*5a30*/  UMOV UR6, 0x0 ;  /* 0x0000000000067882 */ /* 0x000fe20000000000 */
[----:B------:R-:W-:Y:S01]  /*5a40*/  UMOV UR7, 0x10000000 ;  /* 0x1000000000077882 */ /* 0x000fe20000000000 */
[----:B------:R-:W-:Y:S01]  /*5a50*/  @!P1 R2UR UR5, R2 ;  /* 0x00000000020592ca */ /* 0x000fe200000e0000 */
[----:B------:R-:W-:Y:S01]  /*5a60*/  @!P1 IMAD.X R0, RZ, RZ, R13, P0 ;  /* 0x000000ffff009224 */ /* 0x000fe200000e060d */
[----:B------:R-:W-:Y:S01]  /*5a70*/  @!UP0 UIADD3 UR18, UPT, UPT, UR34, 0x40, URZ ;  /* 0x0000004022128890 */ /* 0x000fe2000fffe0ff */
[----:B------:R-:W-:Y:S01]  /*5a80*/  VIADD R10, R10, 0x1 ;  /* 0x000000010a0a7836 */ /* 0x000fe20000000000 */
        /* <DEDUP_REMOVED lines=16> */
.L_x_225:
[----:B------:R-:W-:Y:S01]  /*5b90*/  @!P1 IADD3 R2, P0, PT, R12, 0x580, RZ ;  /* 0x000005800c029810 */ /* 0x000fe20007f1e0ff */
[----:B------:R-:W-:Y:S01]  /*5ba0*/  VOTEU.ALL UP0, P1 ;  /* 0x0000000000ff7886 */ /* 0x000fe20000800000 */
[----:B------:R-:W-:Y:S01]  /*5bb0*/  UMOV UR6, 0x0 ;  /* 0x0000000000067882 */ /* 0x000fe20000000000 */
[----:B------:R-:W-:Y:S01]  /*5bc0*/  UMOV UR7, 0x10000000 ;  /* 0x1000000000077882 */ /* 0x000fe20000000000 */
[----:B------:R-:W-:Y:S01]  /*5bd0*/  @!P1 R2UR UR5, R2 ;  /* 0x00000000020592ca */ /* 0x000fe200000e0000 */
[----:B------:R-:W-:Y:S01]  /*5be0*/  @!P1 IMAD.X R0, RZ, RZ, R13, P0 ;  /* 0x000000ffff009224 */ /* 0x000fe200000e060d */
[----:B------:R-:W-:Y:S01]  /*5bf0*/  @!UP0 UIADD3 UR10, UPT, UPT, UR34, 0x60, URZ ;  /* 0x00000060220a8890 */ /* 0x000fe2000fffe0ff */
[----:B------:R-:W-:Y:S01]  /*5c00*/  R2UR UR18, R82 ;  /* 0x00000000521272ca */ /* 0x000fe200000e0000 */
[----:B------:R-:W-:Y:S01]  /*5c10*/  @!UP0 UIADD3 UR8, UPT, UPT, UR21, 0x6400, URZ ;  /* 0x0000640015088890 */ /* 0x000fe2000fffe0ff */
[----:B------:R-:W-:Y:S01]  /*5c20*/  R2UR UR16, R83 ;  /* 0x00000000531072ca */ /* 0x000fe200000e0000 */
[----:B------:R-:W-:Y:S01]  /*5c30*/  @!UP0 UIADD3 UR9, UPT, UPT, UR21, 0x118, URZ ;  /* 0x0000011815098890 */ /* 0x000fe2000fffe0ff */
[----:B------:R-:W-:Y:S01]  /*5c40*/  @!P1 R2UR UR4, R0 ;  /* 0x00000000000492ca */ /* 0x000fe200000e0000 */
[----:B------:R-:W-:Y:S01]  /*5c50*/  VOTEU.ALL UP0, P1 ;  /* 0x0000000000ff7886 */ /* 0x000fe20000800000 */
[----:B------:R-:W-:Y:S01]  /*5c60*/  UMOV UR11, UR35 ;  /* 0x00000023000b7c82 */ /* 0x000fe20008000000 */
[----:B------:R-:W-:Y:S01]  /*5c70*/  UMOV UR12, UR36 ;  /* 0x00000024000c7c82 */ /* 0x000fe20008000000 */
[C---:B------:R-:W-:Y:S01]  /*5c80*/  ISETP.NE.AND P0, PT, R10.reuse, 0x2, PT ;  /* 0x000000020a00780c */ /* 0x040fe20003f05270 */
[----:B------:R-:W-:Y:S01]  /*5c90*/  UMOV UR36, UR29 ;  /* 0x0000001d00247c82 */ /* 0x000fe20008000000 */
[----:B-1----:R-:W-:Y:S01]  /*5ca0*/  IMAD.U32 R4, RZ, RZ, UR5 ;  /* 0x00000005ff047e24 */ /* 0x002fe2000f8e00ff */
[----:B------:R-:W-:Y:S01]  /*5cb0*/  LOP3.LUT R11, R11, 0x1, RZ, 0x3c, !PT ;  /* 0x000000010b0b7812 */ /* 0x000fe200078e3cff */
[----:B------:R-:W-:Y:S01]  /*5cc0*/  UPLOP3.LUT UP4, UPT, UPT, UPT, UPT, 0x80, 0x8 ;  /* 0x000000000008789c */ /* 0x000fe20003f8f070 */
[----:B------:R-:W-:Y:S01]  /*5cd0*/  SEL R0, RZ, 0x1, P0 ;  /* 0x00000001ff007807 */ /* 0x000fe20000000000 */
[----:B------:R-:W-:Y:S01]  /*5ce0*/  UIADD3 UR34, UPT, UPT, UR13, UR18, URZ ;  /* 0x000000120d227290 */ /* 0x000fe2000fffe0ff */
[----:B------:R-:W-:Y:S01]  /*5cf0*/  SEL R10, R10, RZ, P0 ;  /* 0x000000ff0a0a7207 */ /* 0x000fe20000000000 */
[----:B------:R-:W-:Y:S01]  /*5d00*/  UIADD3 UR35, UPT, UPT, UR14, UR16, URZ ;  /* 0x000000100e237290 */ /* 0x000fe2000fffe0ff */
[----:B------:R-:W-:Y:S01]  /*5d10*/  IMAD.U32 R5, RZ, RZ, UR4 ;  /* 0x00000004ff057e24 */ /* 0x000fe2000f8e00ff */
[----:B------:R-:W-:Y:S02]  /*5d20*/  @!P1 R2UR UR4, R4 ;  /* 0x00000000040492ca */ /* 0x000fe400000e0000 */
[----:B------:R-:W-:Y:S02]  /*5d30*/  LOP3.LUT R9, R9, R0, RZ, 0x3c, !PT ;  /* 0x0000000009097212 */ /* 0x000fe400078e3cff */
[----:B------:R-:W-:Y:S11]  /*5d40*/  @!P1 R2UR UR5, R5 ;  /* 0x00000000050592ca */ /* 0x000ff600000e0000 */
[----:B------:R-:W-:Y:S02]  /*5d50*/  @!UPT UIADD3 URZ, UPT, UPT, URZ, URZ, URZ ;  /* 0x000000fffffff290 */ /* 0x000fe4000fffe0ff */
[----:B------:R1:W-:Y:S01]  /*5d60*/  @!UP0 UTMALDG.3D [UR8], [UR4], desc[UR6] ;  /* 0x00000608040085b4 */ /* 0x0003e20008011000 */
[----:B------:R1:W-:Y:S01]  /*5d70*/  @!P1 SYNCS.ARRIVE.TRANS64.RED.A0TR RZ, [UR21+0x118], R3 ;  /* 0x00011803ffff99a7 */ /* 0x0003e20008300415 */
[----:B------:R-:W-:Y:S01]  /*5d80*/  SYNCS.ARRIVE.TRANS64.RED.A1T0 RZ, [UR39], RZ ;  /* 0x000000ffffff79a7 */ /* 0x000fe20008100427 */
[----:B------:R-:W-:Y:S05]  /*5d90*/  BRA.U UP2, `(.L_x_109) ;  /* 0xfffffff102587547 */ /* 0x000fea000b83ffff */
[----:B-1----:R-:W-:-:S04]  /*5da0*/  SHF.L.U32 R3, R11, 0x1f, RZ ;  /* 0x0000001f0b037819 */ /* 0x002fc800000006ff */
[----:B------:R-:W1:Y:S02]  /*5db0*/  SYNCS.PHASECHK.TRANS64.TRYWAIT P0, [UR21+0x120], R3 ;  /* 0x00012003ff0075a7 */ /* 0x000e640008001115 */
[----:B-1----:R-:W-:Y:S05]  /*5dc0*/  @!P0 BRA `(.L_x_110) ;  /* 0x0000005000ec8947 */ /* 0x002fea0003800000 */
.L_x_227:
[----:B------:R-:W2:Y:S02]  /*5dd0*/  SYNCS.PHASECHK.TRANS64.TRYWAIT P0, [UR21+0x128], R3 ;  /* 0x00012803ff0075a7 */ /* 0x000ea40008001115 */
[----:B--2---:R-:W-:Y:S05]  /*5de0*/  @!P0 BRA `(.L_x_111) ;  /* 0x0000005000fc8947 */ /* 0x004fea0003800000 */
.L_x_229:
[----:B------:R-:W2:Y:S02]  /*5df0*/  SYNCS.PHASECHK.TRANS64.TRYWAIT P0, [UR21+0x130], R3 ;  /* 0x00013003ff0075a7 */ /* 0x000ea40008001115 */
[----:B--2---:R-:W-:Y:S05]  /*5e00*/  @!P0 BRA `(.L_x_112) ;  /* 0x00000054000c8947 */ /* 0x004fea0003800000 */
.L_x_231:
[----:B-1----:R-:W-:-:S07]  /*5e10*/  MOV R0, UR21 ;  /* 0x0000001500007c02 */ /* 0x002fce0008000f00 */
.L_x_113:
[----:B-1----:R-:W-:-:S04]  /*5e20*/  SHF.L.U32 R3, R11, 0x1f, RZ ;  /* 0x0000001f0b037819 */ /* 0x002fc800000006ff */
[----:B------:R1:W2:Y:S03]  /*5e30*/  SYNCS.PHASECHK.TRANS64.TRYWAIT P0, [R0+URZ+0x138], R3 ;  /* 0x00013803000075a7 */ /* 0x0002a600080011ff */
[----:B--2---:R-:W-:Y:S05]  /*5e40*/  @!P0 NANOSLEEP.SYNCS 0x989680 ;  /* 0x009896800000895d */ /* 0x004fea0003900000 */
[----:B------:R-:W2:Y:S02]  /*5e50*/  @!P0 SYNCS.PHASECHK.TRANS64 P0, [R0+URZ+0x138], R3 ;  /* 0x00013803000085a7 */ /* 0x000ea400080010ff */
[----:B--23--:R-:W-:Y:S05]  /*5e60*/  @P0 EXIT ;  /* 0x000000000000094d */ /* 0x00cfea0003800000 */
[----:B------:R-:W-:Y:S05]  /*5e70*/  BRA `(.L_x_113) ;  /* 0xfffffffc00e87947 */ /* 0x000fea000383ffff */
.L_x_98:
[----:B------:R-:W-:-:S06]  /*5e80*/  UISETP.GE.AND UP0, UPT, UR20, 0x4, UPT ;  /* 0x000000041400788c */ /* 0x000fcc000bf06270 */
[----:B------:R-:W-:-:S13]  /*5e90*/  PLOP3.LUT P0, PT, PT, PT, UP0, 0x80, 0x8 ;  /* 0x000000000008781c */ /* 0x000fda0003f0f008 */
[----:B-1----:R-:W-:Y:S05]  /*5ea0*/  @!P0 EXIT ;  /* 0x000000000000894d */ /* 0x002fea0003800000 */
[----:B------:R-:W1:Y:S08]  /*5eb0*/  S2UR UR4, SR_CgaCtaId ;  /* 0x00000000000479c3 */ /* 0x000e700000008800 */
[----:B------:R-:W-:Y:S01]  /*5ec0*/  BAR.SYNC.DEFER_BLOCKING 0x6, 0xa0 ;  /* 0x0182800000007b1d */ /* 0x000fe20000010000 */
[C---:B------:R-:W-:Y:S01]  /*5ed0*/  IMAD.SHL.U32 R3, R95.reuse, 0x20, RZ ;  /* 0x000000205f037824 */ /* 0x040fe200078e00ff */
[C---:B------:R-:W-:Y:S01]  /*5ee0*/  SHF.L.U32 R37, R95.reuse, 0x10, RZ ;  /* 0x000000105f257819 */ /* 0x040fe200000006ff */
[C---:B------:R-:W-:Y:S01]  /*5ef0*/  IMAD.SHL.U32 R94, R95.reuse, 0x4, RZ ;  /* 0x000000045f5e7824 */ /* 0x040fe200078e00ff */
[----:B------:R-:W-:Y:S01]  /*5f00*/  LOP3.LUT R96, R95, 0x60, RZ, 0xc0, !PT ;  /* 0x000000605f607812 */ /* 0x000fe200078ec0ff */
[----:B------:R-:W-:Y:S01]  /*5f10*/  HFMA2 R91, -RZ, RZ, 0, 5.9604644775390625e-08 ;  /* 0x00000001ff5b7431 */ /* 0x000fe200000001ff */
[----:B------:R-:W-:-:S02]  /*5f20*/  UMOV UR44, 0x400 ;  /* 0x00000400002c7882 */ /* 0x000fc40000000000 */
[----:B------:R-:W2:Y:S01]  /*5f30*/  LDC.64 R78, c[0x0][0x8b0] ;  /* 0x00022c00ff4e7b82 */ /* 0x000ea20000000a00 */
[----:B------:R-:W-:Y:S01]  /*5f40*/  LOP3.LUT R5, R3, 0xc0, RZ, 0xc0, !PT ;  /* 0x000000c003057812 */ /* 0x000fe200078ec0ff */
[----:B------:R-:W-:Y:S01]  /*5f50*/  HFMA2 R89, -RZ, RZ, 0, 0 ;  /* 0x00000000ff597431 */ /* 0x000fe200000001ff */
[----:B------:R-:W-:Y:S01]  /*5f60*/  LOP3.LUT R93, R95, 0x2, RZ, 0xc0, !PT ;  /* 0x000000025f5d7812 */ /* 0x000fe200078ec0ff */
[----:B------:R-:W-:Y:S01]  /*5f70*/  IMAD.MOV.U32 R36, RZ, RZ, RZ ;  /* 0x000000ffff247224 */ /* 0x000fe200078e00ff */
[----:B------:R-:W-:Y:S01]  /*5f80*/  LOP3.LUT R94, R5, 0x18, R94, 0xf8, !PT ;  /* 0x00000018055e7812 */ /* 0x000fe200078ef85e */
[----:B------:R-:W-:Y:S01]  /*5f90*/  IMAD.MOV.U32 R87, RZ, RZ, RZ ;  /* 0x000000ffff577224 */ /* 0x000fe200078e00ff */
[----:B------:R-:W-:Y:S01]  /*5fa0*/  LOP3.LUT R37, R37, 0x600000, RZ, 0xc0, !PT ;  /* 0x0060000025257812 */ /* 0x000fe200078ec0ff */
[----:B------:R-:W3:Y:S01]  /*5fb0*/  LDC.64 R76, c[0x0][0x8a8] ;  /* 0x00022a00ff4c7b82 */ /* 0x000ee20000000a00 */
[----:B------:R-:W-:Y:S01]  /*5fc0*/  LOP3.LUT R94, R94, 0xf20, R3, 0xf8, !PT ;  /* 0x00000f205e5e7812 */ /* 0x000fe200078ef803 */
[----:B------:R-:W4:Y:S01]  /*5fd0*/  LDCU UR59, c[0x0][0x370] ;  /* 0x00006e00ff3b77ac */ /* 0x000f220008000800 */
[----:B------:R-:W-:-:S02]  /*5fe0*/  LOP3.LUT R95, R95, 0x4, RZ, 0xc0, !PT ;  /* 0x000000045f5f7812 */ /* 0x000fc400078ec0ff */
[----:B------:R-:W-:Y:S01]  /*5ff0*/  MOV R90, RZ ;  /* 0x000000ff005a7202 */ /* 0x000fe20000000f00 */
[----:B------:R-:W2:Y:S01]  /*6000*/  LDCU UR43, c[0x0][0xb0c] ;  /* 0x00016180ff2b77ac */ /* 0x000ea20008000800 */
[----:B-1----:R-:W-:Y:S01]  /*6010*/  ULEA UR44, UR4, UR44, 0x18 ;  /* 0x0000002c042c7291 */ /* 0x002fe2000f8ec0ff */
[----:B------:R-:W1:Y:S03]  /*6020*/  LDCU UR39, c[0x0][0xb30] ;  /* 0x00016600ff2777ac */ /* 0x000e660008000800 */
[----:B------:R-:W-:Y:S01]  /*6030*/  UIADD3 UR4, UPT, UPT, UR44, 0x400, URZ ;  /* 0x000004002c047890 */ /* 0x000fe2000fffe0ff */
[----:B------:R-:W1:Y:S04]  /*6040*/  LDCU.64 UR56, c[0x0][0x888] ;  /* 0x00011100ff3877ac */ /* 0x000e680008000a00 */
[----:B------:R-:W4:Y:S01]  /*6050*/  LDS R0, [UR44+0x200] ;  /* 0x0002002cff007984 */ /* 0x000f220008000800 */
[----:B------:R-:W-:Y:S01]  /*6060*/  IMAD.U32 R85, RZ, RZ, UR4 ;  /* 0x00000004ff557e24 */ /* 0x000fe2000f8e00ff */
[----:B------:R-:W1:Y:S03]  /*6070*/  LDCU.64 UR40, c[0x0][0xb28] ;  /* 0x00016500ff2877ac */ /* 0x000e660008000a00 */
[----:B------:R-:W-:Y:S01]  /*6080*/  IMAD R94, R94, 0x2, R85 ;  /* 0x000000025e5e7824 */ /* 0x000fe200078e0255 */
[----:B------:R-:W1:Y:S03]  /*6090*/  LDCU.64 UR62, c[0x0][0x890] ;  /* 0x00011200ff3e77ac */ /* 0x000e660008000a00 */
[--C-:B------:R-:W-:Y:S01]  /*60a0*/  IMAD R93, R93, -0x10, R94.reuse ;  /* 0xfffffff05d5d7824 */ /* 0x100fe200078e025e */
[----:B------:R-:W1:Y:S01]  /*60b0*/  LDCU.128 UR52, c[0x0][0xb10] ;  /* 0x00016200ff3477ac */ /* 0x000e620008000c00 */
[----:B------:R-:W-:Y:S01]  /*60c0*/  IMAD R92, R95, -0x10, R94 ;  /* 0xfffffff05f5c7824 */ /* 0x000fe200078e025e */
[----:B------:R-:W1:Y:S01]  /*60d0*/  LDCU UR58, c[0x0][0x374] ;  /* 0x00006e80ff3a77ac */ /* 0x000e620008000800 */
[----:B------:R-:W-:Y:S01]  /*60e0*/  UMOV UR47, URZ ;  /* 0x000000ff002f7c82 */ /* 0x000fe20008000000 */
[----:B------:R-:W-:Y:S01]  /*60f0*/  UMOV UR46, URZ ;  /* 0x000000ff002e7c82 */ /* 0x000fe20008000000 */
[----:B-1234-:R-:W-:-:S07]  /*6100*/  IMAD.IADD R37, R0, 0x1, R37 ;  /* 0x0000000100257824 */ /* 0x01efce00078e0225 */
.L_x_157:
[----:B------:R-:W-:Y:S02]  /*6110*/  LEA R3, R87, UR44, 0x3 ;  /* 0x0000002c57037c11 */ /* 0x000fe4000f8e18ff */
[----:B------:R-:W-:Y:S02]  /*6120*/  SHF.L.U32 R0, R89, 0x1f, RZ ;  /* 0x0000001f59007819 */ /* 0x000fe400000006ff */
[----:B------:R-:W-:Y:S02]  /*6130*/  LEA R5, R87, UR44, 0x4 ;  /* 0x0000002c57057c11 */ /* 0x000fe4000f8e20ff */
[----:B-1----:R-:W1:Y:S02]  /*6140*/  SYNCS.PHASECHK.TRANS64.TRYWAIT P0, [R3+URZ+0x150], R0 ;  /* 0x00015000030075a7 */ /* 0x002e6400080011ff */
[----:B-12---:R-:W-:Y:S05]  /*6150*/  @!P0 BRA `(.L_x_114) ;  /* 0x0000005000508947 */ /* 0x006fea0003800000 */
.L_x_232:
[----:B------:R-:W2:Y:S01]  /*6160*/  LDS.128 R4, [R5+0x1e0] ;  /* 0x0001e00005047984 */ /* 0x000ea20000000c00 */
[----:B------:R-:W-:Y:S01]  /*6170*/  UISETP.GE.AND UP0, UPT, UR42, 0x1, UPT ;  /* 0x000000012a00788c */ /* 0x000fe2000bf06270 */
[----:B------:R-:W-:Y:S01]  /*6180*/  @!PT LDS RZ, [RZ] ;  /* 0x00000000fffff984 */ /* 0x000fe20000000800 */
[----:B------:R-:W-:Y:S01]  /*6190*/  @!PT LDS RZ, [RZ] ;  /* 0x00000000fffff984 */ /* 0x000fe20000000800 */
[----:B------:R-:W-:Y:S01]  /*61a0*/  @!PT LDS RZ, [RZ] ;  /* 0x00000000fffff984 */ /* 0x000fe20000000800 */
[----:B------:R-:W-:Y:S01]  /*61b0*/  @!PT LDS RZ, [RZ] ;  /* 0x00000000fffff984 */ /* 0x000fe20000000800 */
[----:B------:R3:W-:Y:S06]  /*61c0*/  MEMBAR.ALL.CTA ;  /* 0x0000000000007992 */ /* 0x0007ec0000008000 */
[----:B---3--:R-:W3:Y:S01]  /*61d0*/  FENCE.VIEW.ASYNC.S ;  /* 0x00000000000073c6 */ /* 0x008ee20000000000 */
[----:B--2---:R-:W-:Y:S11]  /*61e0*/  LOP3.LUT P0, RZ, R6, 0x1, RZ, 0xc0, !PT ;  /* 0x0000000106ff7812 */ /* 0x004ff6000780c0ff */
[----:B------:R-:W-:Y:S02]  /*61f0*/  @!UPT UIADD3 URZ, UPT, UPT, URZ, URZ, URZ ;  /* 0x000000fffffff290 */ /* 0x000fe4000fffe0ff */
[----:B---3--:R-:W-:Y:S01]  /*6200*/  VOTEU.ANY UP1, P0 ;  /* 0x0000000000ff7886 */ /* 0x008fe20000020100 */
[----:B------:R-:W-:Y:S01]  /*6210*/  PLOP3.LUT P0, PT, PT, PT, UP1, 0x80, 0x8 ;  /* 0x000000000008781c */ /* 0x000fe20003f0f018 */
[----:B------:R-:W-:Y:S11]  /*6220*/  UP2UR UR61, UPR, URZ, 0x2 ;  /* 0x00000002ff3d7883 */ /* 0x000ff60008000000 */
[----:B------:R-:W-:Y:S01]  /*6230*/  @!UPT UIADD3 URZ, UPT, UPT, URZ, URZ, URZ ;  /* 0x000000fffffff290 */ /* 0x000fe2000fffe0ff */
[----:B-1----:R-:W-:Y:S02]  /*6240*/  @P0 SHF.R.U32.HI R0, RZ, 0x10, R5 ;  /* 0x00000010ff000819 */ /* 0x002fe40000011605 */
        /* <DEDUP_REMOVED lines=12> */
[----:B------:R-:W2:Y:S01]  /*6310*/  LDCU UR12, c[0x0][0xb20] ;  /* 0x00016400ff0c77ac */ /* 0x000ea20008000800 */
[----:B------:R-:W-:Y:S02]  /*6320*/  UIMAD.WIDE.U32 UR4, UR58, UR55, URZ ;  /* 0x000000373a0472a5 */ /* 0x000fe4000f8e00ff */
[----:B------:R-:W-:Y:S02]  /*6330*/  UIMAD.WIDE.U32 UR6, UR59, UR52, URZ ;  /* 0x000000343b0672a5 */ /* 0x000fe4000f8e00ff */
[----:B------:R-:W-:Y:S02]  /*6340*/  UISETP.NE.AND UP0, UPT, UR54, 0x1, UPT ;  /* 0x000000013600788c */ /* 0x000fe4000bf05270 */
[----:B------:R-:W-:Y:S02]  /*6350*/  UIMAD.WIDE.U32 UR8, UR37, UR55, URZ ;  /* 0x00000037250872a5 */ /* 0x000fe4000f8e00ff */
[----:B------:R-:W-:Y:S02]  /*6360*/  UIMAD.WIDE.U32 UR10, UR38, UR52, URZ ;  /* 0x00000034260a72a5 */ /* 0x000fe4000f8e00ff */
[----:B------:R-:W-:Y:S02]  /*6370*/  UISETP.NE.AND UP1, UPT, UR43, 0x1, UPT ;  /* 0x000000012b00788c */ /* 0x000fe4000bf25270 */
[----:B------:R-:W-:Y:S01]  /*6380*/  UISETP.NE.AND UP2, UPT, UR42, 0x1, UPT ;  /* 0x000000012a00788c */ /* 0x000fe2000bf45270 */
[----:B------:R-:W-:Y:S02]  /*6390*/  UMOV UR4, UR5 ;  /* 0x0000000500047c82 */ /* 0x000fe40008000000 */
[----:B--2---:R-:W-:Y:S03]  /*63a0*/  USHF.R.U32.HI UR5, URZ, UR12, UR4 ;  /* 0x0000000cff057299 */ /* 0x004fe60008011604 */
[----:B------:R-:W-:Y:S02]  /*63b0*/  UMOV UR4, UR7 ;  /* 0x0000000700047c82 */ /* 0x000fe40008000000 */
[----:B------:R-:W-:Y:S02]  /*63c0*/  USHF.R.U32.HI UR7, URZ, UR53, UR4 ;  /* 0x00000035ff077299 */ /* 0x000fe40008011604 */
[----:B------:R-:W-:Y:S02]  /*63d0*/  USEL UR4, UR58, UR5, !UP0 ;  /* 0x000000053a047287 */ /* 0x000fe4000c000000 */
[----:B------:R-:W-:Y:S01]  /*63e0*/  USEL UR7, UR59, UR7, !UP1 ;  /* 0x000000073b077287 */ /* 0x000fe2000c800000 */
[----:B------:R-:W-:Y:S01]  /*63f0*/  UMOV UR5, UR9 ;  /* 0x0000000900057c82 */ /* 0x000fe20008000000 */
[----:B------:R-:W-:Y:S02]  /*6400*/  UIMAD.WIDE.U32 UR8, UR4, UR40, URZ ;  /* 0x00000028040872a5 */ /* 0x000fe4000f8e00ff */
[----:B------:R-:W-:Y:S03]  /*6410*/  USHF.R.U32.HI UR6, URZ, UR12, UR5 ;  /* 0x0000000cff067299 */ /* 0x000fe60008011605 */
[----:B------:R-:W-:Y:S01]  /*6420*/  UMOV UR5, UR11 ;  /* 0x0000000b00057c82 */ /* 0x000fe20008000000 */
[----:B------:R-:W-:Y:S02]  /*6430*/  UIMAD.WIDE.U32 UR10, UR7, UR40, URZ ;  /* 0x00000028070a72a5 */ /* 0x000fe4000f8e00ff */
[----:B------:R-:W-:Y:S02]  /*6440*/  USHF.R.U32.HI UR12, URZ, UR53, UR5 ;  /* 0x00000035ff0c7299 */ /* 0x000fe40008011605 */
[----:B------:R-:W-:Y:S01]  /*6450*/  USEL UR6, UR37, UR6, !UP0 ;  /* 0x0000000625067287 */ /* 0x000fe2000c000000 */
[----:B------:R-:W-:Y:S02]  /*6460*/  UMOV UR5, UR9 ;  /* 0x0000000900057c82 */ /* 0x000fe40008000000 */
[----:B------:R-:W-:Y:S01]  /*6470*/  UMOV UR10, UR11 ;  /* 0x0000000b000a7c82 */ /* 0x000fe20008000000 */
[----:B------:R-:W-:Y:S02]  /*6480*/  @UP2 USHF.R.U32.HI UR4, URZ, UR41, UR5 ;  /* 0x00000029ff042299 */ /* 0x000fe40008011605 */
[----:B------:R-:W-:Y:S02]  /*6490*/  @UP2 USHF.R.U32.HI UR7, URZ, UR41, UR10 ;  /* 0x00000029ff072299 */ /* 0x000fe4000801160a */
[----:B------:R-:W-:Y:S02]  /*64a0*/  UIMAD UR4, UR42, UR4, URZ ;  /* 0x000000042a0472a4 */ /* 0x000fe4000f8e02ff */
[----:B------:R-:W-:Y:S02]  /*64b0*/  UIMAD.WIDE.U32 UR10, UR6, UR40, URZ ;  /* 0x00000028060a72a5 */ /* 0x000fe4000f8e00ff */
[----:B------:R-:W-:Y:S02]  /*64c0*/  USEL UR5, UR38, UR12, !UP1 ;  /* 0x0000000c26057287 */ /* 0x000fe4000c800000 */
[----:B------:R-:W-:Y:S02]  /*64d0*/  UIMAD UR8, UR42, UR7, URZ ;  /* 0x000000072a0872a4 */ /* 0x000fe4000f8e02ff */
[----:B------:R-:W-:Y:S03]  /*64e0*/  UISETP.GE.AND UP0, UPT, UR6, UR4, UPT ;  /* 0x000000040600728c */ /* 0x000fe6000bf06270 */
[----:B------:R-:W-:Y:S01]  /*64f0*/  UMOV UR4, UR11 ;  /* 0x0000000b00047c82 */ /* 0x000fe20008000000 */
[----:B------:R-:W-:Y:S02]  /*6500*/  UISETP.GE.OR UP0, UPT, UR5, UR8, UP0 ;  /* 0x000000080500728c */ /* 0x000fe40008706670 */
[----:B------:R-:W-:Y:S02]  /*6510*/  USHF.R.U32.HI UR4, URZ, UR41, UR4 ;  /* 0x00000029ff047299 */ /* 0x000fe40008011604 */
[----:B------:R-:W-:Y:S02]  /*6520*/  UIMAD.WIDE.U32 UR8, UR5, UR40, URZ ;  /* 0x00000028050872a5 */ /* 0x000fe4000f8e00ff */
[----:B------:R-:W-:Y:S02]  /*6530*/  USEL UR11, UR6, UR4, !UP2 ;  /* 0x00000004060b7287 */ /* 0x000fe4000d000000 */
[----:B------:R-:W-:Y:S02]  /*6540*/  UIADD3 UR8, UPT, UPT, -UR5, URZ, URZ ;  /* 0x000000ff05087290 */ /* 0x000fe4000fffe1ff */
[----:B------:R-:W-:Y:S01]  /*6550*/  UIADD3 UR10, UPT, UPT, -UR11, URZ, URZ ;  /* 0x000000ff0b0a7290 */ /* 0x000fe2000fffe1ff */
[----:B------:R-:W-:Y:S01]  /*6560*/  @!UP0 UMOV UR4, UR9 ;  /* 0x0000000900048c82 */ /* 0x000fe20008000000 */
[----:B------:R-:W-:Y:S02]  /*6570*/  UIADD3 UR9, UPT, UPT, -UR6, URZ, URZ ;  /* 0x000000ff06097290 */ /* 0x000fe4000fffe1ff */
[----:B------:R-:W-:Y:S02]  /*6580*/  @!UP0 USHF.R.U32.HI UR4, URZ, UR41, UR4 ;  /* 0x00000029ff048299 */ /* 0x000fe40008011604 */
[----:B------:R-:W-:Y:S02]  /*6590*/  UIMAD UR10, UR42, UR10, UR6 ;  /* 0x0000000a2a0a72a4 */ /* 0x000fe4000f8e0206 */
[----:B------:R-:W-:Y:S04]  /*65a0*/  @!UP0 USEL UR4, UR5, UR4, !UP2 ;  /* 0x0000000405048287 */ /* 0x000fe8000d000000 */
[----:B------:R-:W-:Y:S02]  /*65b0*/  @!UP0 UIMAD UR10, UR7, UR10, UR4 ;  /* 0x0000000a070a82a4 */ /* 0x000fe4000f8e0204 */
[----:B------:R-:W-:Y:S02]  /*65c0*/  @!UP0 UIADD3 UR11, UPT, UPT, UR11, -UR4, URZ ;  /* 0x800000040b0b8290 */ /* 0x000fe4000fffe0ff */
[----:B------:R-:W-:Y:S02]  /*65d0*/  UIMAD UR7, UR43, UR8, UR38 ;  /* 0x000000082b0772a4 */ /* 0x000fe4000f8e0226 */
[----:B------:R-:W-:Y:S02]  /*65e0*/  @!UP0 UIMAD UR6, UR11, UR42, UR5 ;  /* 0x0000002a0b0682a4 */ /* 0x000fe4000f8e0205 */
[----:B------:R-:W-:Y:S01]  /*65f0*/  UIMAD UR4, UR54, UR9, UR37 ;  /* 0x00000009360472a4 */ /* 0x000fe2000f8e0225 */
[----:B------:R-:W-:Y:S02]  /*6600*/  @!UP0 UMOV UR5, UR10 ;  /* 0x0000000a00058c82 */ /* 0x000fe40008000000 */
[----:B------:R-:W-:Y:S02]  /*6610*/  UIMAD UR38, UR5, UR43, UR7 ;  /* 0x0000002b052672a4 */ /* 0x000fe4000f8e0207 */
[----:B------:R-:W-:Y:S11]  /*6620*/  UIMAD UR37, UR6, UR54, UR4 ;  /* 0x00000036062572a4 */ /* 0x000ff6000f8e0204 */
[----:B------:R-:W-:Y:S01]  /*6630*/  @!UPT UIADD3 URZ, UPT, UPT, URZ, URZ, URZ ;  /* 0x000000fffffff290 */ /* 0x000fe2000fffe0ff */
.L_x_115:
[----:B------:R-:W-:Y:S01]  /*6640*/  UISETP.NE.AND UP0, UPT, UR39, 0x1, UPT ;  /* 0x000000012700788c */ /* 0x000fe2000bf05270 */
[----:B------:R-:W-:Y:S01]  /*6650*/  LOP3.LUT P0, RZ, R85, 0x1b0, RZ, 0xc0, !PT ;  /* 0x000001b055ff7812 */ /* 0x000fe2000780c0ff */
[----:B------:R-:W-:Y:S01]  /*6660*/  USHF.L.U32 UR50, UR35, 0x7, URZ ;  /* 0x0000000723327899 */ /* 0x000fe200080006ff */
[----:B------:R-:W-:Y:S01]  /*6670*/  BSSY.RECONVERGENT B6, `(.L_x_116) ;  /* 0x0000034000067945 */ /* 0x000fe20003800200 */
[----:B------:R-:W-:Y:S01]  /*6680*/  USHF.L.U32 UR49, UR34, 0x7, URZ ;  /* 0x0000000722317899 */ /* 0x000fe200080006ff */
[----:B------:R-:W-:Y:S06]  /*6690*/  IADD3 R87, PT, PT, R87, 0x1, RZ ;  /* 0x0000000157577810 */ /* 0x000fec0007ffe0ff */
[----:B------:R-:W2:Y:S01]  /*66a0*/  @!UP0 LDCU.128 UR12, c[0x0][0xb10] ;  /* 0x00016200ff0c87ac */ /* 0x000ea20008000c00 */
[----:B------:R-:W3:Y:S01]  /*66b0*/  @!UP0 LDCU UR5, c[0x0][0xb0c] ;  /* 0x00016180ff0587ac */ /* 0x000ee20008000800 */
[----:B------:R-:W4:Y:S01]  /*66c0*/  @!UP0 LDCU UR10, c[0x0][0xb20] ;  /* 0x00016400ff0a87ac */ /* 0x000f220008000800 */
[----:B--2---:R-:W-:Y:S02]  /*66d0*/  UIMAD.WIDE.U32 UR8, UR38, UR12, URZ ;  /* 0x0000000c260872a5 */ /* 0x004fe4000f8e00ff */
[----:B------:R-:W-:Y:S02]  /*66e0*/  UIMAD.WIDE.U32 UR6, UR37, UR15, URZ ;  /* 0x0000000f250672a5 */ /* 0x000fe4000f8e00ff */
[----:B------:R-:W-:Y:S03]  /*66f0*/  @!UP0 UISETP.NE.AND UP1, UPT, UR14, 0x1, UPT ;  /* 0x000000010e00888c */ /* 0x000fe6000bf25270 */
[----:B------:R-:W-:Y:S01]  /*6700*/  @!UP0 UMOV UR4, UR9 ;  /* 0x0000000900048c82 */ /* 0x000fe20008000000 */
[----:B---3--:R-:W-:Y:S02]  /*6710*/  @!UP0 UISETP.NE.AND UP2, UPT, UR5, 0x1, UPT ;  /* 0x000000010500888c */ /* 0x008fe4000bf45270 */
[----:B------:R-:W-:Y:S01]  /*6720*/  @!UP0 USHF.R.U32.HI UR4, URZ, UR13, UR4 ;  /* 0x0000000dff048299 */ /* 0x000fe20008011604 */
[----:B------:R-:W-:Y:S02]  /*6730*/  @!UP0 UMOV UR6, UR7 ;  /* 0x0000000700068c82 */ /* 0x000fe40008000000 */
[----:B----4-:R-:W-:Y:S02]  /*6740*/  @!UP0 USHF.R.U32.HI UR6, URZ, UR10, UR6 ;  /* 0x0000000aff068299 */ /* 0x010fe40008011606 */
[----:B------:R-:W-:Y:S02]  /*6750*/  @!UP0 USEL UR7, UR38, UR4, !UP2 ;  /* 0x0000000426078287 */ /* 0x000fe4000d000000 */
[----:B------:R-:W-:Y:S04]  /*6760*/  @!UP0 USEL UR6, UR37, UR6, !UP1 ;  /* 0x0000000625068287 */ /* 0x000fe8000c800000 */
[----:B------:R-:W-:Y:S02]  /*6770*/  @!UP0 UIADD3 UR4, UPT, UPT, -UR7, UR6, URZ ;  /* 0x0000000607048290 */ /* 0x000fe4000fffe1ff */
[----:B------:R-:W-:Y:S02]  /*6780*/  @!UP0 UIADD3 UR6, UPT, UPT, UR7, -UR6, URZ ;  /* 0x8000000607068290 */ /* 0x000fe4000fffe0ff */
[----:B------:R-:W-:Y:S02]  /*6790*/  @!UP0 UIMAD UR38, UR4, UR5, UR38 ;  /* 0x00000005042682a4 */ /* 0x000fe4000f8e0226 */
[----:B------:R-:W-:Y:S01]  /*67a0*/  @!UP0 UIMAD UR37, UR6, UR14, UR37 ;  /* 0x0000000e062582a4 */ /* 0x000fe2000f8e0225 */
[----:B------:R-:W-:Y:S11]  /*67b0*/  @!P0 BRA `(.L_x_117) ;  /* 0x00000000007c8947 */ /* 0x000ff60003800000 */
[----:B------:R-:W2:Y:S01]  /*67c0*/  LDCU.64 UR8, c[0x4][0x80] ;  /* 0x01001000ff0877ac */ /* 0x000ea20008000a00 */
[----:B------:R-:W-:Y:S01]  /*67d0*/  MOV R2, 0x0 ;  /* 0x0000000000027802 */ /* 0x000fe20000000f00 */
[----:B------:R-:W-:Y:S02]  /*67e0*/  HFMA2 R12, -RZ, RZ, 0, 5.9604644775390625e-08 ;  /* 0x00000001ff0c7431 */ /* 0x000fe400000001ff */
[----:B------:R-:W-:Y:S01]  /*67f0*/  IMAD.MOV.U32 R8, RZ, RZ, 0x70 ;  /* 0x00000070ff087424 */ /* 0x000fe200078e00ff */
[----:B------:R3:W4:Y:S01]  /*6800*/  LDC.64 R14, c[0x4][R2] ;  /* 0x01000000020e7b82 */ /* 0x0007220000000a00 */
[----:B------:R-:W1:Y:S01]  /*6810*/  LDCU.64 UR6, c[0x4][0x88] ;  /* 0x01001100ff0677ac */ /* 0x000e620008000a00 */
[----:B------:R-:W-:Y:S01]  /*6820*/  IMAD.MOV.U32 R13, RZ, RZ, RZ ;  /* 0x000000ffff0d7224 */ /* 0x000fe200078e00ff */
[----:B------:R-:W1:Y:S01]  /*6830*/  LDCU.64 UR4, c[0x4][0x8] ;  /* 0x01000100ff0477ac */ /* 0x000e620008000a00 */
[----:B--2---:R-:W-:Y:S01]  /*6840*/  MOV R5, UR9 ;  /* 0x0000000900057c02 */ /* 0x004fe20008000f00 */
[----:B------:R-:W-:Y:S01]  /*6850*/  IMAD.U32 R4, RZ, RZ, UR8 ;  /* 0x00000008ff047e24 */ /* 0x000fe2000f8e00ff */
[----:B-1----:R-:W-:Y:S01]  /*6860*/  MOV R7, UR7 ;  /* 0x0000000700077c02 */ /* 0x002fe20008000f00 */
[----:B------:R-:W-:Y:S01]  /*6870*/  IMAD.U32 R6, RZ, RZ, UR6 ;  /* 0x00000006ff067e24 */ /* 0x000fe2000f8e00ff */
[----:B------:R-:W-:Y:S01]  /*6880*/  MOV R11, UR5 ;  /* 0x00000005000b7c02 */ /* 0x000fe20008000f00 */
[----:B------:R-:W-:Y:S02]  /*6890*/  IMAD.U32 R10, RZ, RZ, UR4 ;  /* 0x00000004ff0a7e24 */ /* 0x000fe4000f8e00ff */
[----:B------:R-:W-:Y:S07]  /*68a0*/  LEPC R20, `(.L_x_118) ;  /* 0x000000001014794e */ /* 0x000fee0000000000 */
[----:B---345:R-:W-:Y:S05]  /*68b0*/  CALL.ABS.NOINC R14 ;  /* 0x000000000e007343 */ /* 0x038fea0003c00000 */
.L_x_118:
[----:B------:R-:W1:Y:S01]  /*68c0*/  LDCU.64 UR8, c[0x4][0x80] ;  /* 0x01001000ff0877ac */ /* 0x000e620008000a00 */
[----:B------:R-:W2:Y:S01]  /*68d0*/  LDC.64 R2, c[0x4][R2] ;  /* 0x0100000002027b82 */ /* 0x000ea20000000a00 */
[----:B------:R-:W-:Y:S02]  /*68e0*/  HFMA2 R12, -RZ, RZ, 0, 5.9604644775390625e-08 ;  /* 0x00000001ff0c7431 */ /* 0x000fe400000001ff */
[----:B------:R-:W-:Y:S02]  /*68f0*/  IMAD.MOV.U32 R8, RZ, RZ, 0x70 ;  /* 0x00000070ff087424 */ /* 0x000fe400078e00ff */
[----:B------:R-:W-:Y:S01]  /*6900*/  IMAD.MOV.U32 R13, RZ, RZ, RZ ;  /* 0x000000ffff0d7224 */ /* 0x000fe200078e00ff */
[----:B------:R-:W3:Y:S01]  /*6910*/  LDCU.64 UR6, c[0x4][0x88] ;  /* 0x01001100ff0677ac */ /* 0x000ee20008000a00 */
[----:B------:R-:W4:Y:S01]  /*6920*/  LDCU.64 UR4, c[0x4][0x8] ;  /* 0x01000100ff0477ac */ /* 0x000f220008000a00 */
[----:B-1----:R-:W-:Y:S02]  /*6930*/  MOV R4, UR8 ;  /* 0x0000000800047c02 */ /* 0x002fe40008000f00 */
[----:B------:R-:W-:Y:S02]  /*6940*/  MOV R5, UR9 ;  /* 0x0000000900057c02 */ /* 0x000fe40008000f00 */
[----:B---3--:R-:W-:Y:S01]  /*6950*/  MOV R7, UR7 ;  /* 0x0000000700077c02 */ /* 0x008fe20008000f00 */
[----:B------:R-:W-:Y:S01]  /*6960*/  IMAD.U32 R6, RZ, RZ, UR6 ;  /* 0x00000006ff067e24 */ /* 0x000fe2000f8e00ff */
[----:B----4-:R-:W-:Y:S01]  /*6970*/  MOV R11, UR5 ;  /* 0x00000005000b7c02 */ /* 0x010fe20008000f00 */
[----:B------:R-:W-:Y:S02]  /*6980*/  IMAD.U32 R10, RZ, RZ, UR4 ;  /* 0x00000004ff0a7e24 */ /* 0x000fe4000f8e00ff */
[----:B------:R-:W-:Y:S07]  /*6990*/  LEPC R20, `(.L_x_117) ;  /* 0x000000001014794e */ /* 0x000fee0000000000 */
[----:B--2---:R-:W-:Y:S05]  /*69a0*/  CALL.ABS.NOINC R2 ;  /* 0x0000000002007343 */ /* 0x004fea0003c00000 */
.L_x_117:
[----:B------:R-:W-:Y:S05]  /*69b0*/  BSYNC.RECONVERGENT B6 ;  /* 0x0000000000067941 */ /* 0x000fea0003800200 */
.L_x_116:
[----:B------:R-:W-:Y:S01]  /*69c0*/  R2UR UR4, R84 ;  /* 0x00000000540472ca */ /* 0x000fe200000e0000 */
[----:B------:R-:W-:Y:S01]  /*69d0*/  UISETP.NE.U32.AND UP0, UPT, UR62, URZ, UPT ;  /* 0x000000ff3e00728c */ /* 0x000fe2000bf05070 */
[----:B------:R-:W-:Y:S02]  /*69e0*/  ISETP.NE.U32.AND P4, PT, R78, RZ, PT ;  /* 0x000000ff4e00720c */ /* 0x000fe40003f85070 */
[----:B------:R-:W-:Y:S01]  /*69f0*/  ISETP.NE.U32.AND P2, PT, RZ, UR56, PT ;  /* 0x00000038ff007c0c */ /* 0x000fe2000bf45070 */
[----:B------:R-:W-:Y:S01]  /*6a00*/  UISETP.NE.AND.EX UP1, UPT, UR63, URZ, UPT, UP0 ;  /* 0x000000ff3f00728c */ /* 0x000fe2000bf25300 */
[----:B------:R-:W-:Y:S01]  /*6a10*/  ISETP.NE.AND.EX P4, PT, R79, RZ, PT, P4 ;  /* 0x000000ff4f00720c */ /* 0x000fe20003f85340 */
[----:B------:R-:W-:Y:S01]  /*6a20*/  UPLOP3.LUT UP0, UPT, UPT, UPT, UPT, 0x40, 0x4 ;  /* 0x000000000004789c */ /* 0x000fe20003f0e870 */
[----:B------:R-:W-:Y:S05]  /*6a30*/  ISETP.NE.AND.EX P2, PT, RZ, UR57, PT, P2 ;  /* 0x00000039ff007c0c */ /* 0x000fea000bf45320 */
[----:B------:R-:W-:Y:S06]  /*6a40*/  UISETP.NE.AND UP2, UPT, UR4, URZ, UPT ;  /* 0x000000ff0400728c */ /* 0x000fec000bf45270 */
[----:B------:R-:W-:Y:S05]  /*6a50*/  PLOP3.LUT P1, PT, PT, PT, UP2, 0x80, 0x8 ;  /* 0x000000000008781c */ /* 0x000fea0003f2f028 */
[----:B------:R-:W-:Y:S06]  /*6a60*/  @UP2 UPLOP3.LUT UP0, UPT, UPT, UPT, UP1, 0x80, 0x8 ;  /* 0x000000000008289c */ /* 0x000fec0003f0f010 */
[----:B------:R-:W-:Y:S01]  /*6a70*/  PLOP3.LUT P0, PT, PT, PT, UP0, 0x80, 0x8 ;  /* 0x000000000008781c */ /* 0x000fe20003f0f008 */
[----:B------:R-:W-:Y:S01]  /*6a80*/  @!UPT UIADD3 URZ, UPT, UPT, URZ, URZ, URZ ;  /* 0x000000fffffff290 */ /* 0x000fe2000fffe0ff */
[----:B------:R-:W-:Y:S11]  /*6a90*/  BRA.U !UP1, `(.L_x_119) ;  /* 0x00000001093c7547 */ /* 0x000ff6000b800000 */
[----:B------:R-:W-:Y:S01]  /*6aa0*/  UISETP.NE.U32.AND UP0, UPT, UR56, URZ, UPT ;  /* 0x000000ff3800728c */ /* 0x000fe2000bf05070 */
[----:B-1----:R-:W-:Y:S01]  /*6ab0*/  HFMA2 R0, -RZ, RZ, 0, 5.9604644775390625e-08 ;  /* 0x00000001ff007431 */ /* 0x002fe200000001ff */
[----:B------:R-:W1:Y:S01]  /*6ac0*/  LDCU.64 UR8, c[0x0][0x358] ;  /* 0x00006b00ff0877ac */ /* 0x000e620008000a00 */
[----:B------:R-:W-:Y:S01]  /*6ad0*/  IMAD.MOV.U32 R80, RZ, RZ, 0x1 ;  /* 0x00000001ff507424 */ /* 0x000fe200078e00ff */
[----:B------:R-:W-:Y:S06]  /*6ae0*/  UISETP.NE.AND.EX UP0, UPT, UR57, URZ, UPT, UP0 ;  /* 0x000000ff3900728c */ /* 0x000fec000bf05300 */
        /* <DEDUP_REMOVED lines=9> */
[----:B--23--:R-:W-:Y:S02]  /*6b80*/  @!P3 IMAD.U32 R41, RZ, RZ, UR4 ;  /* 0x00000004ff29be24 */ /* 0x00cfe4000f8e00ff */
.L_x_119:
[----:B------:R-:W-:Y:S05]  /*6b90*/  @!P4 BRA `(.L_x_120) ;  /* 0x000000000024c947 */ /* 0x000fea0003800000 */
[----:B------:R-:W-:Y:S01]  /*6ba0*/  ISETP.NE.U32.AND P3, PT, R76, RZ, PT ;  /* 0x000000ff4c00720c */ /* 0x000fe20003f65070 */
[----:B------:R-:W2:Y:S03]  /*6bb0*/  LDCU.64 UR4, c[0x0][0x358] ;  /* 0x00006b00ff0477ac */ /* 0x000ea60008000a00 */
[----:B------:R-:W-:Y:S11]  /*6bc0*/  ISETP.NE.AND.EX P3, PT, R77, RZ, PT, P3 ;  /* 0x000000ff4d00720c */ /* 0x000ff60003f65330 */
[----:B------:R-:W-:Y:S02]  /*6bd0*/  @!UPT UIADD3 URZ, UPT, UPT, URZ, URZ, URZ ;  /* 0x000000fffffff290 */ /* 0x000fe4000fffe0ff */
[----:B------:R-:W3:Y:S01]  /*6be0*/  @P3 LDC.64 R2, c[0x0][0x8a8] ;  /* 0x00022a00ff023b82 */ /* 0x000ee20000000a00 */
[----:B-1----:R-:W-:Y:S04]  /*6bf0*/  @P3 IMAD R0, R78, UR36, RZ ;  /* 0x000000244e003c24 */ /* 0x002fe8000f8e02ff */
[----:B---3--:R-:W-:Y:S05]  /*6c00*/  @P3 IMAD.WIDE R2, R0, 0x4, R2 ;  /* 0x0000000400023825 */ /* 0x008fea00078e0202 */
[----:B--2--5:R2:W5:Y:S02]  /*6c10*/  @P3 LDG.E R38, desc[UR4][R2.64] ;  /* 0x0000000402263981 */ /* 0x024564000c1e1900 */
[----:B--2---:R-:W3:Y:S02]  /*6c20*/  @!P3 LDC R38, c[0x0][0x8a0] ;  /* 0x00022800ff26bb82 */ /* 0x004ee40000000800 */
.L_x_120:
[----:B-----5:R-:W-:Y:S01]  /*6c30*/  FSETP.NEU.AND P3, PT, R41, RZ, PT ;  /* 0x000000ff2900720b */ /* 0x020fe20003f6d000 */
[----:B------:R-:W-:Y:S01]  /*6c40*/  BSSY B1, `(.L_x_121) ;  /* 0x0000039000017945 */ /* 0x000fe20003800000 */
[----:B------:R-:W-:Y:S01]  /*6c50*/  SEL R5, RZ, 0xffffffff, P2 ;  /* 0xffffffffff057807 */ /* 0x000fe20001000000 */
[----:B------:R-:W-:Y:S01]  /*6c60*/  IMAD.MOV.U32 R46, RZ, RZ, 0x1 ;  /* 0x00000001ff2e7424 */ /* 0x000fe200078e00ff */
[----:B------:R-:W-:Y:S01]  /*6c70*/  @P1 LOP3.LUT P2, RZ, R80, 0xff, RZ, 0xc0, !PT ;  /* 0x000000ff50ff1812 */ /* 0x000fe2000784c0ff */
[C---:B------:R-:W-:Y:S01]  /*6c80*/  IMAD R39, R36.reuse, 0x80, R37 ;  /* 0x0000008024277824 */ /* 0x040fe200078e0225 */
[----:B-1----:R-:W-:Y:S01]  /*6c90*/  @P1 SEL R0, RZ, 0xffffffff, P3 ;  /* 0xffffffffff001807 */ /* 0x002fe20001800000 */
[----:B------:R-:W-:Y:S01]  /*6ca0*/  IMAD R88, R95, -0x10, R93 ;  /* 0xfffffff05f587824 */ /* 0x000fe200078e025d */
[----:B------:R-:W-:Y:S01]  /*6cb0*/  LOP3.LUT R91, R91, 0x1, RZ, 0x3c, !PT ;  /* 0x000000015b5b7812 */ /* 0x000fe200078e3cff */
[----:B------:R-:W-:Y:S01]  /*6cc0*/  IMAD.MOV.U32 R47, RZ, RZ, RZ ;  /* 0x000000ffff2f7224 */ /* 0x000fe200078e00ff */
[----:B------:R-:W-:Y:S02]  /*6cd0*/  @P0 SEL R0, R5, R0, !P2 ;  /* 0x0000000005000207 */ /* 0x000fe40005000000 */
[----:B------:R-:W-:Y:S02]  /*6ce0*/  CS2R R74, SRZ ;  /* 0x00000000004a7805 */ /* 0x000fe4000001ff00 */
[----:B------:R-:W-:Y:S02]  /*6cf0*/  LEA R98, R36, UR44, 0x3 ;  /* 0x0000002c24627c11 */ /* 0x000fe4000f8e18ff */
[----:B------:R-:W-:Y:S02]  /*6d00*/  CS2R R72, SRZ ;  /* 0x0000000000487805 */ /* 0x000fe4000001ff00 */
[----:B------:R-:W-:Y:S02]  /*6d10*/  @P1 LOP3.LUT R0, R0, 0x1, RZ, 0xc0, !PT ;  /* 0x0000000100001812 */ /* 0x000fe400078ec0ff */
[----:B------:R-:W-:Y:S02]  /*6d20*/  CS2R R66, SRZ ;  /* 0x0000000000427805 */ /* 0x000fe4000001ff00 */
[----:B------:R-:W-:Y:S02]  /*6d30*/  SHF.L.U32 R3, R90, 0x1f, RZ ;  /* 0x0000001f5a037819 */ /* 0x000fe400000006ff */
[----:B------:R-:W-:Y:S02]  /*6d40*/  CS2R R64, SRZ ;  /* 0x0000000000407805 */ /* 0x000fe4000001ff00 */
[----:B------:R-:W-:Y:S02]  /*6d50*/  ISETP.NE.U32.OR P5, PT, R0, 0x1, !P1 ;  /* 0x000000010000780c */ /* 0x000fe40004fa5470 */
[----:B------:R-:W-:Y:S02]  /*6d60*/  CS2R R58, SRZ ;  /* 0x00000000003a7805 */ /* 0x000fe4000001ff00 */
[----:B------:R-:W-:Y:S02]  /*6d70*/  PLOP3.LUT P2, PT, PT, PT, UP1, 0x80, 0x8 ;  /* 0x000000000008781c */ /* 0x000fe40003f4f018 */
[----:B------:R-:W-:Y:S02]  /*6d80*/  CS2R R56, SRZ ;  /* 0x0000000000387805 */ /* 0x000fe4000001ff00 */
[----:B------:R-:W-:Y:S02]  /*6d90*/  LOP3.LUT P4, R86, R80, 0xff, RZ, 0xc0, !PT ;  /* 0x000000ff50567812 */ /* 0x000fe4000788c0ff */
[----:B------:R-:W-:Y:S02]  /*6da0*/  CS2R R50, SRZ ;  /* 0x0000000000327805 */ /* 0x000fe4000001ff00 */
[----:B------:R-:W-:Y:S02]  /*6db0*/  SEL R0, RZ, 0xffffffff, P3 ;  /* 0xffffffffff007807 */ /* 0x000fe40001800000 */
[----:B------:R-:W-:Y:S02]  /*6dc0*/  CS2R R48, SRZ ;  /* 0x0000000000307805 */ /* 0x000fe4000001ff00 */
[----:B------:R-:W-:Y:S02]  /*6dd0*/  P2R R97, PR, RZ, 0x20 ;  /* 0x00000020ff617803 */ /* 0x000fe40000000000 */
[----:B------:R-:W-:Y:S02]  /*6de0*/  @P5 SHF.L.U32 R2, R91, 0x1f, RZ ;  /* 0x0000001f5b025819 */ /* 0x000fe400000006ff */
[----:B------:R-:W-:Y:S02]  /*6df0*/  @P2 SEL R0, R5, R0, !P4 ;  /* 0x0000000005002207 */ /* 0x000fe40006000000 */
[----:B------:R-:W1:Y:S02]  /*6e00*/  @P5 SYNCS.PHASECHK.TRANS64.TRYWAIT P1, [UR44+0x100], R2 ;  /* 0x00010002ff0055a7 */ /* 0x000e64000802112c */
[----:B------:R-:W-:Y:S04]  /*6e10*/  LOP3.LUT R0, R0, 0x1, RZ, 0xc0, !PT ;  /* 0x0000000100007812 */ /* 0x000fe800078ec0ff */
[----:B------:R-:W-:Y:S04]  /*6e20*/  ISETP.NE.U32.AND P2, PT, R0, 0x1, PT ;  /* 0x000000010000780c */ /* 0x000fe80003f45070 */
[----:B------:R-:W-:Y:S01]  /*6e30*/  P2R R60, PR, RZ, 0x4 ;  /* 0x00000004ff3c7803 */ /* 0x000fe20000000000 */
[----:B------:R2:W4:Y:S01]  /*6e40*/  SYNCS.PHASECHK.TRANS64.TRYWAIT P0, [R98+URZ+0x170], R3 ;  /* 0x00017003620075a7 */ /* 0x00052200080011ff */
[----:B-1----:R-:W-:Y:S01]  /*6e50*/  @P5 SEL R46, RZ, 0x1, !P1 ;  /* 0x00000001ff2e5807 */ /* 0x002fe20004800000 */
[----:B--2---:R-:W-:Y:S06]  /*6e60*/  @!P5 BRA `(.L_x_122) ;  /* 0x000000000058d947 */ /* 0x004fec0003800000 */
[----:B------:R-:W-:Y:S01]  /*6e70*/  IMAD.MOV.U32 R75, RZ, RZ, RZ ;  /* 0x000000ffff4b7224 */ /* 0x000fe200078e00ff */
[----:B------:R-:W-:Y:S01]  /*6e80*/  ISETP.NE.AND P1, PT, R46, RZ, PT ;  /* 0x000000ff2e00720c */ /* 0x000fe20003f25270 */
[----:B------:R-:W-:Y:S01]  /*6e90*/  BSSY B0, `(.L_x_123) ;  /* 0x000000c000007945 */ /* 0x000fe20003800000 */
[----:B------:R-:W-:Y:S02]  /*6ea0*/  CS2R R50, SRZ ;  /* 0x0000000000327805 */ /* 0x000fe4000001ff00 */
[----:B------:R-:W-:Y:S02]  /*6eb0*/  CS2R R48, SRZ ;  /* 0x0000000000307805 */ /* 0x000fe4000001ff00 */
[----:B------:R-:W-:Y:S02]  /*6ec0*/  CS2R R58, SRZ ;  /* 0x00000000003a7805 */ /* 0x000fe4000001ff00 */
[----:B------:R-:W-:Y:S02]  /*6ed0*/  CS2R R56, SRZ ;  /* 0x0000000000387805 */ /* 0x000fe4000001ff00 */
[----:B------:R-:W-:Y:S02]  /*6ee0*/  CS2R R66, SRZ ;  /* 0x0000000000427805 */ /* 0x000fe4000001ff00 */
[----:B------:R-:W-:Y:S02]  /*6ef0*/  CS2R R64, SRZ ;  /* 0x0000000000407805 */ /* 0x000fe4000001ff00 */
[----:B------:R-:W-:Y:S01]  /*6f00*/  CS2R R72, SRZ ;  /* 0x0000000000487805 */ /* 0x000fe2000001ff00 */
[----:B------:R-:W-:Y:S06]  /*6f10*/  @P1 BRA `(.L_x_124) ;  /* 0x00000000000c1947 */ /* 0x000fec0003800000 */
[----:B------:R-:W-:Y:S04]  /*6f20*/  SHF.L.U32 R5, R91, 0x1f, RZ ;  /* 0x0000001f5b057819 */ /* 0x000fe800000006ff */
[----:B------:R-:W1:Y:S02]  /*6f30*/  SYNCS.PHASECHK.TRANS64.TRYWAIT P1, [UR44+0x100], R5 ;  /* 0x00010005ff0075a7 */ /* 0x000e64000802112c */
[----:B-1----:R-:W-:Y:S05]  /*6f40*/  @!P1 BRA `(.L_x_125) ;  /* 0x0000004000e89947 */ /* 0x002fea0003800000 */
.L_x_124:
[----:B------:R-:W-:Y:S05]  /*6f50*/  BSYNC B0 ;  /* 0x0000000000007941 */ /* 0x000fea0003800000 */
.L_x_123:
[----:B------:R-:W-:Y:S01]  /*6f60*/  ISETP.NE.AND P1, PT, R60, RZ, PT ;  /* 0x000000ff3c00720c */ /* 0x000fe20003f25270 */
[----:B------:R-:W-:Y:S11]  /*6f70*/  HFMA2 R47, -RZ, RZ, 0, 5.9604644775390625e-08 ;  /* 0x00000001ff2f7431 */ /* 0x000ff600000001ff */
[----:B------:R-:W-:Y:S01]  /*6f80*/  @!UPT UIADD3 URZ, UPT, UPT, URZ, URZ, URZ ;  /* 0x000000fffffff290 */ /* 0x000fe2000fffe0ff */
[----:B------:R2:W1:Y:S04]  /*6f90*/  @P1 LDS.128 R48, [R94] ;  /* 0x000000005e301984 */ /* 0x0004680000000c00 */
[----:B------:R2:W1:Y:S04]  /*6fa0*/  @P1 LDS.128 R56, [R93+0x10] ;  /* 0x000010005d381984 */ /* 0x0004680000000c00 */
[----:B------:R2:W1:Y:S04]  /*6fb0*/  @P1 LDS.128 R64, [R92+0x20] ;  /* 0x000020005c401984 */ /* 0x0004680000000c00 */
[----:B------:R2:W1:Y:S02]  /*6fc0*/  @P1 LDS.128 R72, [R88+0x30] ;  /* 0x0000300058481984 */ /* 0x0004640000000c00 */
.L_x_122:
[----:B------:R-:W-:Y:S05]  /*6fd0*/  BSYNC B1 ;  /* 0x0000000000017941 */ /* 0x000fea0003800000 */
.L_x_121:
[----:B-1----:R-:W-:Y:S04]  /*6fe0*/  SHF.R.U32.HI R0, RZ, 0x15, R39 ;  /* 0x00000015ff007819 */ /* 0x002fe80000011627 */
[----:B------:R-:W-:Y:S01]  /*6ff0*/  LOP3.LUT P1, RZ, R0, 0x3, R81, 0x48, !PT ;  /* 0x0000000300ff7812 */ /* 0x000fe20007824851 */
[----:B------:R-:W-:Y:S01]  /*7000*/  @!UPT UIADD3 URZ, UPT, UPT, URZ, URZ, URZ ;  /* 0x000000fffffff290 */ /* 0x000fe2000fffe0ff */
[----:B----4-:R-:W-:Y:S11]  /*7010*/  @P0 BRA `(.L_x_126) ;  /* 0x0000000000080947 */ /* 0x010ff60003800000 */
[----:B------:R-:W1:Y:S02]  /*7020*/  SYNCS.PHASECHK.TRANS64.TRYWAIT P0, [R98+URZ+0x170], R3 ;  /* 0x00017003620075a7 */ /* 0x000e6400080011ff */
[----:B-1----:R-:W-:Y:S05]  /*7030*/  @!P0 BRA `(.L_x_127) ;  /* 0x0000004000c48947 */ /* 0x002fea0003800000 */
.L_x_126:
[----:B------:R-:W-:Y:S05]  /*7040*/  @!P1 BRA `(.L_x_128) ;  /* 0x0000000000409947 */ /* 0x000fea0003800000 */
[----:B------:R-:W4:Y:S01]  /*7050*/  LDCU.64 UR8, c[0x4][0x70] ;  /* 0x01000e00ff0877ac */ /* 0x000f220008000a00 */
[----:B-1----:R-:W-:Y:S01]  /*7060*/  MOV R3, 0x0 ;  /* 0x0000000000037802 */ /* 0x002fe20000000f00 */
[----:B------:R-:W-:Y:S02]  /*7070*/  HFMA2 R12, -RZ, RZ, 0, 5.9604644775390625e-08 ;  /* 0x00000001ff0c7431 */ /* 0x000fe400000001ff */
[----:B------:R-:W-:Y:S02]  /*7080*/  IMAD.MOV.U32 R8, RZ, RZ, 0x192 ;  /* 0x00000192ff087424 */ /* 0x000fe400078e00ff */
[----:B------:R-:W-:Y:S01]  /*7090*/  IMAD.MOV.U32 R13, RZ, RZ, RZ ;  /* 0x000000ffff0d7224 */ /* 0x000fe200078e00ff */
[----:B------:R-:W1:Y:S01]  /*70a0*/  LDCU.64 UR6, c[0x4][0x78] ;  /* 0x01000f00ff0677ac */ /* 0x000e620008000a00 */
[----:B------:R-:W2:Y:S01]  /*70b0*/  LDC.64 R2, c[0x4][R3] ;  /* 0x0100000003027b82 */ /* 0x000ea20000000a00 */
[----:B------:R-:W5:Y:S01]  /*70c0*/  LDCU.64 UR4, c[0x4][0x10] ;  /* 0x01000200ff0477ac */ /* 0x000f620008000a00 */
[----:B----4-:R-:W-:Y:S01]  /*70d0*/  MOV R5, UR9 ;  /* 0x0000000900057c02 */ /* 0x010fe20008000f00 */
[----:B------:R-:W-:Y:S01]  /*70e0*/  IMAD.U32 R4, RZ, RZ, UR8 ;  /* 0x00000008ff047e24 */ /* 0x000fe2000f8e00ff */
[----:B-1----:R-:W-:Y:S01]  /*70f0*/  MOV R7, UR7 ;  /* 0x0000000700077c02 */ /* 0x002fe20008000f00 */
[----:B------:R-:W-:Y:S01]  /*7100*/  IMAD.U32 R6, RZ, RZ, UR6 ;  /* 0x00000006ff067e24 */ /* 0x000fe2000f8e00ff */
[----:B-----5:R-:W-:Y:S01]  /*7110*/  MOV R11, UR5 ;  /* 0x00000005000b7c02 */ /* 0x020fe20008000f00 */
[----:B------:R-:W-:Y:S02]  /*7120*/  IMAD.U32 R10, RZ, RZ, UR4 ;  /* 0x00000004ff0a7e24 */ /* 0x000fe4000f8e00ff */
[----:B------:R-:W-:Y:S07]  /*7130*/  LEPC R20, `(.L_x_128) ;  /* 0x000000001014794e */ /* 0x000fee0000000000 */
[----:B--23--:R-:W-:Y:S05]  /*7140*/  CALL.ABS.NOINC R2 ;  /* 0x0000000002007343 */ /* 0x00cfea0003c00000 */
.L_x_128:
[----:B------:R-:W-:Y:S05]  /*7150*/  WARPSYNC.ALL ;  /* 0x0000000000007948 */ /* 0x000fea0003800000 */
[----:B------:R-:W-:Y:S01]  /*7160*/  R2UR UR4, R39 ;  /* 0x00000000270472ca */ /* 0x000fe200000e0000 */
[--C-:B------:R-:W-:Y:S01]  /*7170*/  HADD2.F32 R40, -RZ, R48.reuse.H0_H0 ;  /* 0x20000030ff287230 */ /* 0x100fe20000004100 */
[----:B------:R-:W-:Y:S01]  /*7180*/  ISETP.NE.AND P0, PT, R96, RZ, PT ;  /* 0x000000ff6000720c */ /* 0x000fe20003f05270 */
[----:B------:R-:W-:Y:S01]  /*7190*/  HADD2.F32 R43, -RZ, R48.H1_H1 ;  /* 0x30000030ff2b7230 */ /* 0x000fe20000004100 */
[----:B------:R-:W-:Y:S01]  /*71a0*/  BSSY.RECONVERGENT B0, `(.L_x_129) ;  /* 0x0000086000007945 */ /* 0x000fe20003800200 */
[----:B------:R-:W-:Y:S02]  /*71b0*/  HADD2.F32 R42, -RZ, R49.H0_H0 ;  /* 0x20000031ff2a7230 */ /* 0x000fe40000004100 */
[----:B------:R-:W-:Y:S02]  /*71c0*/  HADD2.F32 R45, -RZ, R51.H0_H0 ;  /* 0x20000033ff2d7230 */ /* 0x000fe40000004100 */
[----:B------:R-:W-:Y:S04]  /*71d0*/  HADD2.F32 R44, -RZ, R75.H1_H1 ;  /* 0x3000004bff2c7230 */ /* 0x000fe80000004100 */
[----:B------:R-:W3:Y:S02]  /*71e0*/  LDTM.x32 R4, tmem[UR4] ;  /* 0x00000004000479ee */ /* 0x000ee400082c0000 */
[C---:B---3--:R-:W-:Y:S01]  /*71f0*/  FMUL R0, R38.reuse, R4 ;  /* 0x0000000426007220 */ /* 0x048fe20000400000 */
[C---:B------:R-:W-:Y:S01]  /*7200*/  FMUL R2, R38.reuse, R5 ;  /* 0x0000000526027220 */ /* 0x040fe20000400000 */
[C---:B-1----:R-:W-:Y:S01]  /*7210*/  FMUL R3, R38.reuse, R6 ;  /* 0x0000000626037220 */ /* 0x042fe20000400000 */
[C---:B------:R-:W-:Y:S01]  /*7220*/  FMUL R7, R38.reuse, R7 ;  /* 0x0000000726077220 */ /* 0x040fe20000400000 */
[C---:B------:R-:W-:Y:S01]  /*7230*/  FFMA R0, R41.reuse, R40, R0 ;  /* 0x0000002829007223 */ /* 0x040fe20000000000 */
[----:B------:R-:W-:Y:S02]  /*7240*/  HADD2.F32 R40, -RZ, R49.H1_H1 ;  /* 0x30000031ff287230 */ /* 0x000fe40000004100 */
[C---:B------:R-:W-:Y:S01]  /*7250*/  FFMA R2, R41.reuse, R43, R2 ;  /* 0x0000002b29027223 */ /* 0x040fe20000000002 */
[C---:B------:R-:W-:Y:S01]  /*7260*/  FFMA R3, R41.reuse, R42, R3 ;  /* 0x0000002a29037223 */ /* 0x040fe20000000003 */
[--C-:B------:R-:W-:Y:S02]  /*7270*/  HADD2.F32 R43, -RZ, R50.reuse.H0_H0 ;  /* 0x20000032ff2b7230 */ /* 0x100fe40000004100 */
[----:B------:R-:W-:Y:S01]  /*7280*/  FMUL R4, R38, R8 ;  /* 0x0000000826047220 */ /* 0x000fe20000400000 */
[----:B------:R-:W-:Y:S01]  /*7290*/  HADD2.F32 R42, -RZ, R50.H1_H1 ;  /* 0x30000032ff2a7230 */ /* 0x000fe20000004100 */
[----:B------:R-:W-:Y:S01]  /*72a0*/  F2FP.F16.F32.PACK_AB R52, R2, R0 ;  /* 0x000000000234723e */ /* 0x000fe200000000ff */
[C---:B------:R-:W-:Y:S01]  /*72b0*/  FFMA R7, R41.reuse, R40, R7 ;  /* 0x0000002829077223 */ /* 0x040fe20000000007 */
[----:B------:R-:W-:Y:S01]  /*72c0*/  FFMA R4, R41, R43, R4 ;  /* 0x0000002b29047223 */ /* 0x000fe20000000004 */
[C---:B------:R-:W-:Y:S01]  /*72d0*/  FMUL R5, R38.reuse, R9 ;  /* 0x0000000926057220 */ /* 0x040fe20000400000 */
[C---:B------:R-:W-:Y:S01]  /*72e0*/  FMUL R6, R38.reuse, R10 ;  /* 0x0000000a26067220 */ /* 0x040fe20000400000 */
[----:B------:R-:W-:Y:S01]  /*72f0*/  HADD2.F32 R40, -RZ, R51.H1_H1 ;  /* 0x30000033ff287230 */ /* 0x000fe20000004100 */
[----:B------:R-:W-:Y:S01]  /*7300*/  F2FP.F16.F32.PACK_AB R53, R7, R3 ;  /* 0x000000030735723e */ /* 0x000fe200000000ff */
[C---:B------:R-:W-:Y:S01]  /*7310*/  FFMA R5, R41.reuse, R42, R5 ;  /* 0x0000002a29057223 */ /* 0x040fe20000000005 */
[----:B------:R-:W-:Y:S01]  /*7320*/  FFMA R6, R41, R45, R6 ;  /* 0x0000002d29067223 */ /* 0x000fe20000000006 */
[C---:B------:R-:W-:Y:S01]  /*7330*/  FMUL R11, R38.reuse, R11 ;  /* 0x0000000b260b7220 */ /* 0x040fe20000400000 */
[--C-:B------:R-:W-:Y:S02]  /*7340*/  HADD2.F32 R43, -RZ, R56.reuse.H0_H0 ;  /* 0x20000038ff2b7230 */ /* 0x100fe40000004100 */
[C---:B------:R-:W-:Y:S01]  /*7350*/  FMUL R8, R38.reuse, R12 ;  /* 0x0000000c26087220 */ /* 0x040fe20000400000 */
[----:B------:R-:W-:Y:S01]  /*7360*/  F2FP.F16.F32.PACK_AB R54, R5, R4 ;  /* 0x000000040536723e */ /* 0x000fe200000000ff */
[C---:B------:R-:W-:Y:S01]  /*7370*/  FFMA R11, R41.reuse, R40, R11 ;  /* 0x00000028290b7223 */ /* 0x040fe2000000000b */
[----:B------:R-:W-:Y:S02]  /*7380*/  HADD2.F32 R40, -RZ, R56.H1_H1 ;  /* 0x30000038ff287230 */ /* 0x000fe40000004100 */
[----:B------:R-:W-:Y:S01]  /*7390*/  FFMA R8, R41, R43, R8 ;  /* 0x0000002b29087223 */ /* 0x000fe20000000008 */
[C---:B------:R-:W-:Y:S01]  /*73a0*/  FMUL R9, R38.reuse, R13 ;  /* 0x0000000d26097220 */ /* 0x040fe20000400000 */
[--C-:B------:R-:W-:Y:S01]  /*73b0*/  HADD2.F32 R45, -RZ, R57.reuse.H0_H0 ;  /* 0x20000039ff2d7230 */ /* 0x100fe20000004100 */
[----:B------:R-:W-:Y:S01]  /*73c0*/  F2FP.F16.F32.PACK_AB R55, R11, R6 ;  /* 0x000000060b37723e */ /* 0x000fe200000000ff */
[C---:B------:R-:W-:Y:S01]  /*73d0*/  FMUL R10, R38.reuse, R14 ;  /* 0x0000000e260a7220 */ /* 0x040fe20000400000 */
[----:B------:R-:W-:Y:S02]  /*73e0*/  HADD2.F32 R42, -RZ, R57.H1_H1 ;  /* 0x30000039ff2a7230 */ /* 0x000fe40000004100 */
[C---:B------:R-:W-:Y:S01]  /*73f0*/  FFMA R9, R41.reuse, R40, R9 ;  /* 0x0000002829097223 */ /* 0x040fe20000000009 */
[C---:B------:R-:W-:Y:S01]  /*7400*/  FMUL R15, R38.reuse, R15 ;  /* 0x0000000f260f7220 */ /* 0x040fe20000400000 */
[----:B------:R1:W-:Y:S01]  /*7410*/  STS.128 [R94], R52 ;  /* 0x000000345e007388 */ /* 0x0003e20000000c00 */
[----:B------:R-:W-:Y:S01]  /*7420*/  FFMA R10, R41, R45, R10 ;  /* 0x0000002d290a7223 */ /* 0x000fe2000000000a */
[--C-:B------:R-:W-:Y:S01]  /*7430*/  HADD2.F32 R40, -RZ, R58.reuse.H0_H0 ;  /* 0x2000003aff287230 */ /* 0x100fe20000004100 */
[----:B------:R-:W-:Y:S01]  /*7440*/  F2FP.F16.F32.PACK_AB R68, R9, R8 ;  /* 0x000000080944723e */ /* 0x000fe200000000ff */
[----:B------:R-:W-:Y:S01]  /*7450*/  FFMA R15, R41, R42, R15 ;  /* 0x0000002a290f7223 */ /* 0x000fe2000000000f */
[C---:B------:R-:W-:Y:S01]  /*7460*/  FMUL R12, R38.reuse, R16 ;  /* 0x00000010260c7220 */ /* 0x040fe20000400000 */
[----:B------:R-:W-:Y:S02]  /*7470*/  HADD2.F32 R42, -RZ, R58.H1_H1 ;  /* 0x3000003aff2a7230 */ /* 0x000fe40000004100 */
[C---:B------:R-:W-:Y:S01]  /*7480*/  FMUL R13, R38.reuse, R17 ;  /* 0x00000011260d7220 */ /* 0x040fe20000400000 */
[--C-:B------:R-:W-:Y:S01]  /*7490*/  HADD2.F32 R43, -RZ, R59.reuse.H0_H0 ;  /* 0x2000003bff2b7230 */ /* 0x100fe20000004100 */
[----:B------:R-:W-:Y:S01]  /*74a0*/  F2FP.F16.F32.PACK_AB R69, R15, R10 ;  /* 0x0000000a0f45723e */ /* 0x000fe200000000ff */
[C---:B------:R-:W-:Y:S01]  /*74b0*/  FFMA R12, R41.reuse, R40, R12 ;  /* 0x00000028290c7223 */ /* 0x040fe2000000000c */
[C---:B------:R-:W-:Y:S01]  /*74c0*/  FFMA R13, R41.reuse, R42, R13 ;  /* 0x0000002a290d7223 */ /* 0x040fe2000000000d */
[C---:B------:R-:W-:Y:S01]  /*74d0*/  FMUL R14, R38.reuse, R18 ;  /* 0x00000012260e7220 */ /* 0x040fe20000400000 */
[----:B------:R-:W-:Y:S02]  /*74e0*/  HADD2.F32 R40, -RZ, R59.H1_H1 ;  /* 0x3000003bff287230 */ /* 0x000fe40000004100 */
[C---:B------:R-:W-:Y:S01]  /*74f0*/  FMUL R19, R38.reuse, R19 ;  /* 0x0000001326137220 */ /* 0x040fe20000400000 */
[C---:B------:R-:W-:Y:S01]  /*7500*/  FMUL R16, R38.reuse, R20 ;  /* 0x0000001426107220 */ /* 0x040fe20000400000 */
[C---:B------:R-:W-:Y:S01]  /*7510*/  FFMA R14, R41.reuse, R43, R14 ;  /* 0x0000002b290e7223 */ /* 0x040fe2000000000e */
[--C-:B------:R-:W-:Y:S02]  /*7520*/  HADD2.F32 R43, -RZ, R64.reuse.H0_H0 ;  /* 0x20000040ff2b7230 */ /* 0x100fe40000004100 */
[C---:B------:R-:W-:Y:S01]  /*7530*/  FFMA R19, R41.reuse, R40, R19 ;  /* 0x0000002829137223 */ /* 0x040fe20000000013 */
[----:B------:R-:W-:Y:S02]  /*7540*/  HADD2.F32 R42, -RZ, R64.H1_H1 ;  /* 0x30000040ff2a7230 */ /* 0x000fe40000004100 */
[C---:B------:R-:W-:Y:S01]  /*7550*/  FMUL R17, R38.reuse, R21 ;  /* 0x0000001526117220 */ /* 0x040fe20000400000 */
[--C-:B------:R-:W-:Y:S02]  /*7560*/  HADD2.F32 R45, -RZ, R65.reuse.H0_H0 ;  /* 0x20000041ff2d7230 */ /* 0x100fe40000004100 */
[C---:B------:R-:W-:Y:S01]  /*7570*/  FMUL R18, R38.reuse, R22 ;  /* 0x0000001626127220 */ /* 0x040fe20000400000 */
[----:B------:R-:W-:Y:S02]  /*7580*/  HADD2.F32 R40, -RZ, R65.H1_H1 ;  /* 0x30000041ff287230 */ /* 0x000fe40000004100 */
[C---:B------:R-:W-:Y:S01]  /*7590*/  FMUL R23, R38.reuse, R23 ;  /* 0x0000001726177220 */ /* 0x040fe20000400000 */
[C---:B------:R-:W-:Y:S01]  /*75a0*/  FFMA R16, R41.reuse, R43, R16 ;  /* 0x0000002b29107223 */ /* 0x040fe20000000010 */
[C---:B------:R-:W-:Y:S01]  /*75b0*/  FFMA R17, R41.reuse, R42, R17 ;  /* 0x0000002a29117223 */ /* 0x040fe20000000011 */
[C---:B------:R-:W-:Y:S01]  /*75c0*/  FFMA R18, R41.reuse, R45, R18 ;  /* 0x0000002d29127223 */ /* 0x040fe20000000012 */
[C---:B------:R-:W-:Y:S01]  /*75d0*/  FFMA R23, R41.reuse, R40, R23 ;  /* 0x0000002829177223 */ /* 0x040fe20000000017 */
[--C-:B------:R-:W-:Y:S02]  /*75e0*/  HADD2.F32 R43, -RZ, R66.reuse.H0_H0 ;  /* 0x20000042ff2b7230 */ /* 0x100fe40000004100 */
[C---:B------:R-:W-:Y:S01]  /*75f0*/  FMUL R20, R38.reuse, R24 ;  /* 0x0000001826147220 */ /* 0x040fe20000400000 */
        /* <DEDUP_REMOVED lines=9> */
[----:B------:R-:W-:Y:S01]  /*7690*/  FFMA R27, R41, R42, R27 ;  /* 0x0000002a291b7223 */ /* 0x000fe2000000001b */
[--C-:B------:R-:W-:Y:S02]  /*76a0*/  HADD2.F32 R40, -RZ, R72.reuse.H0_H0 ;  /* 0x20000048ff287230 */ /* 0x100fe40000004100 */
[C---:B------:R-:W-:Y:S01]  /*76b0*/  FMUL R24, R38.reuse, R28 ;  /* 0x0000001c26187220 */ /* 0x040fe20000400000 */
[----:B------:R-:W-:Y:S02]  /*76c0*/  HADD2.F32 R42, -RZ, R72.H1_H1 ;  /* 0x30000048ff2a7230 */ /* 0x000fe40000004100 */
[C---:B------:R-:W-:Y:S01]  /*76d0*/  FMUL R25, R38.reuse, R29 ;  /* 0x0000001d26197220 */ /* 0x040fe20000400000 */
[--C-:B------:R-:W-:Y:S02]  /*76e0*/  HADD2.F32 R43, -RZ, R73.reuse.H0_H0 ;  /* 0x20000049ff2b7230 */ /* 0x100fe40000004100 */
[C---:B------:R-:W-:Y:S01]  /*76f0*/  FMUL R26, R38.reuse, R30 ;  /* 0x0000001e261a7220 */ /* 0x040fe20000400000 */
[----:B------:R-:W-:Y:S01]  /*7700*/  F2FP.F16.F32.PACK_AB R70, R13, R12 ;  /* 0x0000000c0d46723e */ /* 0x000fe200000000ff */
[----:B------:R-:W-:Y:S01]  /*7710*/  FFMA R24, R41, R40, R24 ;  /* 0x0000002829187223 */ /* 0x000fe20000000018 */
[----:B------:R-:W-:Y:S01]  /*7720*/  F2FP.F16.F32.PACK_AB R71, R19, R14 ;  /* 0x0000000e1347723e */ /* 0x000fe200000000ff */
[C---:B------:R-:W-:Y:S01]  /*7730*/  FFMA R25, R41.reuse, R42, R25 ;  /* 0x0000002a29197223 */ /* 0x040fe20000000019 */
[C---:B------:R-:W-:Y:S01]  /*7740*/  FFMA R26, R41.reuse, R43, R26 ;  /* 0x0000002b291a7223 */ /* 0x040fe2000000001a */
[----:B------:R-:W-:Y:S02]  /*7750*/  HADD2.F32 R40, -RZ, R73.H1_H1 ;  /* 0x30000049ff287230 */ /* 0x000fe40000004100 */
[C---:B------:R-:W-:Y:S01]  /*7760*/  FMUL R31, R38.reuse, R31 ;  /* 0x0000001f261f7220 */ /* 0x040fe20000400000 */
[----:B------:R1:W-:Y:S01]  /*7770*/  STS.128 [R93+0x10], R68 ;  /* 0x000010445d007388 */ /* 0x0003e20000000c00 */
[--C-:B------:R-:W-:Y:S02]  /*7780*/  HADD2.F32 R43, -RZ, R74.reuse.H0_H0 ;  /* 0x2000004aff2b7230 */ /* 0x100fe40000004100 */
[C---:B------:R-:W-:Y:S01]  /*7790*/  FMUL R28, R38.reuse, R32 ;  /* 0x00000020261c7220 */ /* 0x040fe20000400000 */
[----:B------:R-:W-:Y:S02]  /*77a0*/  HADD2.F32 R42, -RZ, R74.H1_H1 ;  /* 0x3000004aff2a7230 */ /* 0x000fe40000004100 */
[C---:B------:R-:W-:Y:S01]  /*77b0*/  FMUL R29, R38.reuse, R33 ;  /* 0x00000021261d7220 */ /* 0x040fe20000400000 */
[----:B------:R-:W-:Y:S02]  /*77c0*/  HADD2.F32 R45, -RZ, R75.H0_H0 ;  /* 0x2000004bff2d7230 */ /* 0x000fe40000004100 */
[C---:B------:R-:W-:Y:S01]  /*77d0*/  FMUL R30, R38.reuse, R34 ;  /* 0x00000022261e7220 */ /* 0x040fe20000400000 */
[----:B------:R-:W-:Y:S01]  /*77e0*/  FFMA R31, R41, R40, R31 ;  /* 0x00000028291f7223 */ /* 0x000fe2000000001f */
[----:B------:R-:W-:Y:S01]  /*77f0*/  FMUL R35, R38, R35 ;  /* 0x0000002326237220 */ /* 0x000fe20000400000 */
[----:B------:R-:W-:Y:S01]  /*7800*/  F2FP.F16.F32.PACK_AB R100, R17, R16 ;  /* 0x000000101164723e */ /* 0x000fe200000000ff */
[----:B------:R-:W-:Y:S01]  /*7810*/  FFMA R28, R41, R43, R28 ;  /* 0x0000002b291c7223 */ /* 0x000fe2000000001c */
[----:B------:R-:W-:Y:S01]  /*7820*/  F2FP.F16.F32.PACK_AB R101, R23, R18 ;  /* 0x000000121765723e */ /* 0x000fe200000000ff */
[----:B------:R-:W-:Y:S01]  /*7830*/  FFMA R29, R41, R42, R29 ;  /* 0x0000002a291d7223 */ /* 0x000fe2000000001d */
[----:B------:R-:W-:Y:S01]  /*7840*/  F2FP.F16.F32.PACK_AB R102, R21, R20 ;  /* 0x000000141566723e */ /* 0x000fe200000000ff */
[----:B------:R-:W-:Y:S01]  /*7850*/  FFMA R30, R41, R45, R30 ;  /* 0x0000002d291e7223 */ /* 0x000fe2000000001e */
[----:B------:R-:W-:Y:S01]  /*7860*/  F2FP.F16.F32.PACK_AB R103, R27, R22 ;  /* 0x000000161b67723e */ /* 0x000fe200000000ff */
[----:B------:R-:W-:Y:S01]  /*7870*/  FFMA R35, R41, R44, R35 ;  /* 0x0000002c29237223 */ /* 0x000fe20000000023 */
[----:B------:R-:W-:Y:S02]  /*7880*/  F2FP.F16.F32.PACK_AB R104, R25, R24 ;  /* 0x000000181968723e */ /* 0x000fe400000000ff */
[----:B------:R-:W-:Y:S01]  /*7890*/  F2FP.F16.F32.PACK_AB R105, R31, R26 ;  /* 0x0000001a1f69723e */ /* 0x000fe200000000ff */
[----:B------:R1:W-:Y:S01]  /*78a0*/  STS.128 [R92+0x20], R100 ;  /* 0x000020645c007388 */ /* 0x0003e20000000c00 */
[----:B------:R-:W-:Y:S02]  /*78b0*/  F2FP.F16.F32.PACK_AB R106, R29, R28 ;  /* 0x0000001c1d6a723e */ /* 0x000fe400000000ff */
[----:B------:R-:W-:Y:S05]  /*78c0*/  F2FP.F16.F32.PACK_AB R107, R35, R30 ;  /* 0x0000001e236b723e */ /* 0x000fea00000000ff */
[----:B------:R1:W-:Y:S01]  /*78d0*/  STS.128 [R88+0x30], R104 ;  /* 0x0000306858007388 */ /* 0x0003e20000000c00 */
[----:B------:R-:W-:Y:S01]  /*78e0*/  @!PT LDS RZ, [RZ] ;  /* 0x00000000fffff984 */ /* 0x000fe20000000800 */
[----:B------:R-:W-:Y:S01]  /*78f0*/  @!PT LDS RZ, [RZ] ;  /* 0x00000000fffff984 */ /* 0x000fe20000000800 */
[----:B------:R-:W-:Y:S01]  /*7900*/  @!PT LDS RZ, [RZ] ;  /* 0x00000000fffff984 */ /* 0x000fe20000000800 */
[----:B------:R-:W-:Y:S01]  /*7910*/  @!PT LDS RZ, [RZ] ;  /* 0x00000000fffff984 */ /* 0x000fe20000000800 */
[----:B------:R3:W-:Y:S07]  /*7920*/  MEMBAR.ALL.CTA ;  /* 0x0000000000007992 */ /* 0x0007ee0000008000 */
[----:B---3--:R-:W3:Y:S02]  /*7930*/  FENCE.VIEW.ASYNC.S ;  /* 0x00000000000073c6 */ /* 0x008ee40000000000 */
[----:B---3--:R-:W-:Y:S06]  /*7940*/  BAR.SYNC.DEFER_BLOCKING 0x1, 0x80 ;  /* 0x0042000000007b1d */ /* 0x008fec0000010000 */
[----:B------:R-:W-:Y:S05]  /*7950*/  @P0 BRA `(.L_x_130) ;  /* 0x0000000000280947 */ /* 0x000fea0003800000 */
[----:B------:R-:W3:Y:S01]  /*7960*/  LDCU.64 UR6, c[0x0][0x348] ;  /* 0x00006900ff0677ac */ /* 0x000ee20008000a00 */
[----:B------:R-:W-:Y:S01]  /*7970*/  UIADD3 UR4, UPT, UPT, UR44, 0x400, URZ ;  /* 0x000004002c047890 */ /* 0x000fe2000fffe0ff */
[----:B------:R-:W-:Y:S05]  /*7980*/  UMOV UR51, UR36 ;  /* 0x0000002400337c82 */ /* 0x000fea0008000000 */
[----:B------:R-:W-:Y:S04]  /*7990*/  MOV R85, UR4 ;  /* 0x0000000400557c02 */ /* 0x000fe80008000f00 */
[----:B------:R-:W-:Y:S01]  /*79a0*/  R2UR UR48, R85 ;  /* 0x00000000553072ca */ /* 0x000fe200000e0000 */
[----:B---3--:R-:W-:Y:S04]  /*79b0*/  UIADD3 UR4, UP0, UPT, UR6, 0x680, URZ ;  /* 0x0000068006047890 */ /* 0x008fe8000ff1e0ff */
[----:B------:R-:W-:Y:S09]  /*79c0*/  UIADD3.X UR5, UPT, UPT, URZ, UR7, URZ, UP0, !UPT ;  /* 0x00000007ff057290 */ /* 0x000ff200087fe4ff */
[----:B------:R3:W-:Y:S01]  /*79d0*/  UTMASTG.3D [UR48], [UR4] ;  /* 0x00000030040073b5 */ /* 0x0007e20008010000 */
[----:B------:R0:W-:Y:S01]  /*79e0*/  UTMACMDFLUSH ;  /* 0x00000000000079b7 */ /* 0x0001e20000000000 */
[----:B---3--:R-:W-:Y:S04]  /*79f0*/  DEPBAR.LE SB0, 0x1 ;  /* 0x000080400000791a */ /* 0x008fe80000000000 */
.L_x_130:
[----:B------:R-:W-:Y:S05]  /*7a00*/  BSYNC.RECONVERGENT B0 ;  /* 0x0000000000007941 */ /* 0x000fea0003800200 */
.L_x_129:
[----:B------:R-:W-:Y:S01]  /*7a10*/  BAR.SYNC.DEFER_BLOCKING 0x1, 0x80 ;  /* 0x0042000000007b1d */ /* 0x000fe20000010000 */
[----:B------:R-:W-:Y:S01]  /*7a20*/  ISETP.NE.AND P1, PT, R97, RZ, PT ;  /* 0x000000ff6100720c */ /* 0x000fe20003f25270 */
[----:B------:R-:W-:Y:S01]  /*7a30*/  UISETP.NE.AND UP0, UPT, UR47, URZ, UPT ;  /* 0x000000ff2f00728c */ /* 0x000fe2000bf05270 */
[----:B------:R-:W-:Y:S11]  /*7a40*/  LEA R3, R47, UR44, 0x3 ;  /* 0x0000002c2f037c11 */ /* 0x000ff6000f8e18ff */
[----:B------:R-:W-:Y:S01]  /*7a50*/  @P1 SHF.L.U32 R4, R91, 0x1f, RZ ;  /* 0x0000001f5b041819 */ /* 0x000fe200000006ff */
[----:B------:R-:W-:Y:S06]  /*7a60*/  BRA.U !UP0, `(.L_x_131) ;  /* 0x0000000108247547 */ /* 0x000fec000b800000 */
[----:B------:R-:W3:Y:S01]  /*7a70*/  S2R R0, SR_CgaCtaId ;  /* 0x0000000000007919 */ /* 0x000ee20000008800 */
[----:B------:R-:W-:Y:S01]  /*7a80*/  IMAD.U32 R2, RZ, RZ, UR46 ;  /* 0x0000002eff027e24 */ /* 0x000fe2000f8e00ff */
[----:B------:R-:W-:Y:S04]  /*7a90*/  UIADD3 UR4, UPT, UPT, UR46, 0x1, URZ ;  /* 0x000000012e047890 */ /* 0x000fe8000fffe0ff */
[----:B------:R-:W-:Y:S01]  /*7aa0*/  @P1 LEA R2, R2, UR44, 0x3 ;  /* 0x0000002c02021c11 */ /* 0x000fe2000f8e18ff */
[----:B------:R-:W-:Y:S04]  /*7ab0*/  UISETP.NE.AND UP0, UPT, UR4, 0x4, UPT ;  /* 0x000000040400788c */ /* 0x000fe8000bf05270 */
[----:B------:R-:W-:Y:S01]  /*7ac0*/  @P1 VIADD R5, R2, 0x120 ;  /* 0x0000012002051836 */ /* 0x000fe20000000000 */
[----:B------:R-:W-:Y:S04]  /*7ad0*/  USEL UR46, UR4, URZ, UP0 ;  /* 0x000000ff042e7287 */ /* 0x000fe80008000000 */
[----:B---3--:R-:W-:Y:S04]  /*7ae0*/  @P1 PRMT R0, R0, 0x654, R5 ;  /* 0x0000065400001816 */ /* 0x008fe80000000005 */
[----:B------:R3:W-:Y:S04]  /*7af0*/  @P1 SYNCS.ARRIVE.TRANS64.RED.A1T0 RZ, [R0+URZ], RZ ;  /* 0x000000ff00ff19a7 */ /* 0x0007e800081004ff */
.L_x_131:
[----:B------:R-:W4:Y:S01]  /*7b00*/  @P1 SYNCS.PHASECHK.TRANS64.TRYWAIT P0, [R3+URZ+0x100], R4 ;  /* 0x00010004030015a7 */ /* 0x000f2200080011ff */
[----:B------:R-:W-:Y:S01]  /*7b10*/  BSSY B1, `(.L_x_132) ;  /* 0x0000016000017945 */ /* 0x000fe20003800000 */
[----:B----4-:R-:W-:Y:S03]  /*7b20*/  @P1 SEL R46, RZ, 0x1, !P0 ;  /* 0x00000001ff2e1807 */ /* 0x010fe60004000000 */
[----:B------:R-:W-:Y:S05]  /*7b30*/  @!P1 BRA `(.L_x_133) ;  /* 0x00000000004c9947 */ /* 0x000fea0003800000 */
[----:B------:R-:W-:Y:S01]  /*7b40*/  ISETP.NE.AND P0, PT, R46, RZ, PT ;  /* 0x000000ff2e00720c */ /* 0x000fe20003f05270 */
[----:B------:R-:W-:Y:S01]  /*7b50*/  BSSY B0, `(.L_x_134) ;  /* 0x000000b000007945 */ /* 0x000fe20003800000 */
[----:B------:R-:W-:Y:S11]  /*7b60*/  ISETP.NE.AND P1, PT, R60, RZ, PT ;  /* 0x000000ff3c00720c */ /* 0x000ff60003f25270 */
[----:B------:R-:W-:Y:S02]  /*7b70*/  @!UPT UIADD3 URZ, UPT, UPT, URZ, URZ, URZ ;  /* 0x000000fffffff290 */ /* 0x000fe4000fffe0ff */
[C---:B------:R-:W-:Y:S01]  /*7b80*/  @P1 IMAD R6, R47.reuse, 0x2000, R94 ;  /* 0x000020002f061824 */ /* 0x040fe200078e025e */
[C---:B------:R-:W-:Y:S01]  /*7b90*/  @P1 LEA R4, R47.reuse, R92, 0xd ;  /* 0x0000005c2f041211 */ /* 0x040fe200078e68ff */
[C---:B------:R-:W-:Y:S02]  /*7ba0*/  @P1 IMAD R5, R47.reuse, 0x2000, R93 ;  /* 0x000020002f051824 */ /* 0x040fe400078e025d */
[----:B------:R-:W-:Y:S01]  /*7bb0*/  @P1 IMAD R2, R47, 0x2000, R88 ;  /* 0x000020002f021824 */ /* 0x000fe200078e0258 */
[----:B------:R-:W-:Y:S06]  /*7bc0*/  @P0 BRA `(.L_x_135) ;  /* 0x00000000000c0947 */ /* 0x000fec0003800000 */
[----:B---3--:R-:W-:Y:S04]  /*7bd0*/  SHF.L.U32 R0, R91, 0x1f, RZ ;  /* 0x0000001f5b007819 */ /* 0x008fe800000006ff */
[----:B------:R-:W3:Y:S02]  /*7be0*/  SYNCS.PHASECHK.TRANS64.TRYWAIT P0, [R3+URZ+0x100], R0 ;  /* 0x00010000030075a7 */ /* 0x000ee400080011ff */
[----:B---3--:R-:W-:Y:S05]  /*7bf0*/  @!P0 BRA `(.L_x_136) ;  /* 0x0000003400e88947 */ /* 0x008fea0003800000 */
.L_x_135:
[----:B------:R-:W-:Y:S05]  /*7c00*/  BSYNC B0 ;  /* 0x0000000000007941 */ /* 0x000fea0003800000 */
.L_x_134:
[----:B------:R-:W-:Y:S02]  /*7c10*/  ISETP.NE.AND P0, PT, R60, RZ, PT ;  /* 0x000000ff3c00720c */ /* 0x000fe40003f05270 */
[----:B------:R-:W-:Y:S11]  /*7c20*/  IADD3 R47, PT, PT, R47, 0x1, RZ ;  /* 0x000000012f2f7810 */ /* 0x000ff60007ffe0ff */
[----:B------:R4:W1:Y:S04]  /*7c30*/  @P0 LDS.128 R48, [R6] ;  /* 0x0000000006300984 */ /* 0x0008680000000c00 */
[----:B------:R4:W1:Y:S04]  /*7c40*/  @P0 LDS.128 R56, [R5+0x10] ;  /* 0x0000100005380984 */ /* 0x0008680000000c00 */
[----:B------:R4:W1:Y:S04]  /*7c50*/  @P0 LDS.128 R64, [R4+0x20] ;  /* 0x0000200004400984 */ /* 0x0008680000000c00 */
[----:B------:R4:W1:Y:S02]  /*7c60*/  @P0 LDS.128 R72, [R2+0x30] ;  /* 0x0000300002480984 */ /* 0x0008640000000c00 */
.L_x_133:
[----:B------:R-:W-:Y:S05]  /*7c70*/  BSYNC B1 ;  /* 0x0000000000017941 */ /* 0x000fea0003800000 */
.L_x_132:
[----:B---3--:R-:W-:Y:S05]  /*7c80*/  VIADD R0, R39, 0x20 ;  /* 0x0000002027007836 */ /* 0x008fea0000000000 */
[----:B------:R-:W-:Y:S04]  /*7c90*/  SHF.R.U32.HI R0, RZ, 0x15, R0 ;  /* 0x00000015ff007819 */ /* 0x000fe80000011600 */
[----:B------:R-:W-:Y:S11]  /*7ca0*/  LOP3.LUT P0, RZ, R0, 0x3, R81, 0x48, !PT ;  /* 0x0000000300ff7812 */ /* 0x000ff60007804851 */
[----:B------:R-:W-:Y:S02]  /*7cb0*/  @!UPT UIADD3 URZ, UPT, UPT, URZ, URZ, URZ ;  /* 0x000000fffffff290 */ /* 0x000fe4000fffe0ff */
[----:B------:R-:W-:Y:S05]  /*7cc0*/  @!P0 BRA `(.L_x_137) ;  /* 0x0000000000408947 */ /* 0x000fea0003800000 */
[----:B------:R-:W3:Y:S01]  /*7cd0*/  LDCU.64 UR8, c[0x4][0x70] ;  /* 0x01000e00ff0877ac */ /* 0x000ee20008000a00 */
[----:B------:R-:W-:Y:S01]  /*7ce0*/  MOV R3, 0x0 ;  /* 0x0000000000037802 */ /* 0x000fe20000000f00 */
[----:B------:R-:W-:Y:S02]  /*7cf0*/  HFMA2 R12, -RZ, RZ, 0, 5.9604644775390625e-08 ;  /* 0x00000001ff0c7431 */ /* 0x000fe400000001ff */
[----:B------:R-:W-:Y:S02]  /*7d00*/  IMAD.MOV.U32 R8, RZ, RZ, 0x192 ;  /* 0x00000192ff087424 */ /* 0x000fe400078e00ff */
[----:B------:R-:W-:Y:S01]  /*7d10*/  IMAD.MOV.U32 R13, RZ, RZ, RZ ;  /* 0x000000ffff0d7224 */ /* 0x000fe200078e00ff */
[----:B------:R-:W5:Y:S01]  /*7d20*/  LDCU.64 UR6, c[0x4][0x78] ;  /* 0x01000f00ff0677ac */ /* 0x000f620008000a00 */
[----:B----4-:R-:W4:Y:S01]  /*7d30*/  LDC.64 R2, c[0x4][R3] ;  /* 0x0100000003027b82 */ /* 0x010f220000000a00 */
[----:B------:R-:W2:Y:S01]  /*7d40*/  LDCU.64 UR4, c[0x4][0x10] ;  /* 0x01000200ff0477ac */ /* 0x000ea20008000a00 */
[----:B---3--:R-:W-:Y:S01]  /*7d50*/  MOV R5, UR9 ;  /* 0x0000000900057c02 */ /* 0x008fe20008000f00 */
[----:B------:R-:W-:Y:S01]  /*7d60*/  IMAD.U32 R4, RZ, RZ, UR8 ;  /* 0x00000008ff047e24 */ /* 0x000fe2000f8e00ff */
[----:B-----5:R-:W-:Y:S01]  /*7d70*/  MOV R7, UR7 ;  /* 0x0000000700077c02 */ /* 0x020fe20008000f00 */
[----:B------:R-:W-:Y:S01]  /*7d80*/  IMAD.U32 R6, RZ, RZ, UR6 ;  /* 0x00000006ff067e24 */ /* 0x000fe2000f8e00ff */
[----:B--2---:R-:W-:Y:S01]  /*7d90*/  MOV R11, UR5 ;  /* 0x00000005000b7c02 */ /* 0x004fe20008000f00 */
[----:B------:R-:W-:Y:S02]  /*7da0*/  IMAD.U32 R10, RZ, RZ, UR4 ;  /* 0x00000004ff0a7e24 */ /* 0x000fe4000f8e00ff */
[----:B------:R-:W-:Y:S07]  /*7db0*/  LEPC R20, `(.L_x_137) ;  /* 0x000000001014794e */ /* 0x000fee0000000000 */
[----:B-1--4-:R-:W-:Y:S05]  /*7dc0*/  CALL.ABS.NOINC R2 ;  /* 0x0000000002007343 */ /* 0x012fea0003c00000 */
.L_x_137:
[----:B------:R-:W-:Y:S05]  /*7dd0*/  WARPSYNC.ALL ;  /* 0x0000000000007948 */ /* 0x000fea0003800000 */
[----:B------:R-:W-:Y:S01]  /*7de0*/  R2UR UR4, R39 ;  /* 0x00000000270472ca */ /* 0x000fe200000e0000 */
[--C-:B-1----:R-:W-:Y:S01]  /*7df0*/  HADD2.F32 R40, -RZ, R48.reuse.H0_H0 ;  /* 0x20000030ff287230 */ /* 0x102fe20000004100 */
[----:B------:R-:W1:Y:S01]  /*7e00*/  S2R R99, SR_CgaCtaId ;  /* 0x0000000000637919 */ /* 0x000e620000008800 */
[----:B------:R-:W-:Y:S01]  /*7e10*/  HADD2.F32 R43, -RZ, R48.H1_H1 ;  /* 0x30000030ff2b7230 */ /* 0x000fe20000004100 */
[----:B------:R-:W-:Y:S01]  /*7e20*/  ISETP.NE.AND P6, PT, R97, RZ, PT ;  /* 0x000000ff6100720c */ /* 0x000fe20003fc5270 */
[----:B------:R-:W-:Y:S01]  /*7e30*/  HADD2.F32 R42, -RZ, R49.H1_H1 ;  /* 0x30000031ff2a7230 */ /* 0x000fe20000004100 */
[----:B------:R-:W-:Y:S01]  /*7e40*/  ISETP.NE.AND P0, PT, R96, RZ, PT ;  /* 0x000000ff6000720c */ /* 0x000fe20003f05270 */
[--C-:B------:R-:W-:Y:S01]  /*7e50*/  HADD2.F32 R44, -RZ, R50.reuse.H1_H1 ;  /* 0x30000032ff2c7230 */ /* 0x100fe20000004100 */
[----:B------:R-:W-:Y:S01]  /*7e60*/  MOV R61, UR46 ;  /* 0x0000002e003d7c02 */ /* 0x000fe20008000f00 */
[----:B------:R-:W-:Y:S01]  /*7e70*/  HADD2.F32 R45, -RZ, R59.H0_H0 ;  /* 0x2000003bff2d7230 */ /* 0x000fe20000004100 */
[----:B------:R-:W-:Y:S01]  /*7e80*/  BSSY.RECONVERGENT B0, `(.L_x_138) ;  /* 0x0000088000007945 */ /* 0x000fe20003800200 */
[----:B------:R-:W-:Y:S02]  /*7e90*/  LEA R62, R47, UR44, 0x3 ;  /* 0x0000002c2f3e7c11 */ /* 0x000fe4000f8e18ff */
[----:B----4-:R-:W3:Y:S04]  /*7ea0*/  LDTM.x32 R4, tmem[UR4+0x20] ;  /* 0x00002004000479ee */ /* 0x010ee800082c0000 */
[----:B------:R-:W-:Y:S04]  /*7eb0*/  @P6 LEA R61, R61, UR44, 0x3 ;  /* 0x0000002c3d3d6c11 */ /* 0x000fe8000f8e18ff */
[----:B------:R-:W-:Y:S02]  /*7ec0*/  @P6 IADD3 R104, PT, PT, R61, 0x120, RZ ;  /* 0x000001203d686810 */ /* 0x000fe40007ffe0ff */
[----:B------:R-:W-:Y:S01]  /*7ed0*/  @P6 SHF.L.U32 R61, R91, 0x1f, RZ ;  /* 0x0000001f5b3d6819 */ /* 0x000fe200000006ff */
[C---:B---3--:R-:W-:Y:S01]  /*7ee0*/  FMUL R0, R38.reuse, R4 ;  /* 0x0000000426007220 */ /* 0x048fe20000400000 */
[C---:B------:R-:W-:Y:S01]  /*7ef0*/  FMUL R2, R38.reuse, R5 ;  /* 0x0000000526027220 */ /* 0x040fe20000400000 */
[C---:B------:R-:W-:Y:S01]  /*7f00*/  FMUL R3, R38.reuse, R6 ;  /* 0x0000000626037220 */ /* 0x040fe20000400000 */
[C---:B------:R-:W-:Y:S01]  /*7f10*/  FMUL R7, R38.reuse, R7 ;  /* 0x0000000726077220 */ /* 0x040fe20000400000 */
[C---:B------:R-:W-:Y:S01]  /*7f20*/  FFMA R0, R41.reuse, R40, R0 ;  /* 0x0000002829007223 */ /* 0x040fe20000000000 */
[----:B------:R-:W-:Y:S02]  /*7f30*/  HADD2.F32 R40, -RZ, R49.H0_H0 ;  /* 0x20000031ff287230 */ /* 0x000fe40000004100 */
[C---:B------:R-:W-:Y:S01]  /*7f40*/  FFMA R2, R41.reuse, R43, R2 ;  /* 0x0000002b29027223 */ /* 0x040fe20000000002 */
[C---:B------:R-:W-:Y:S01]  /*7f50*/  FMUL R4, R38.reuse, R8 ;  /* 0x0000000826047220 */ /* 0x040fe20000400000 */
[--C-:B------:R-:W-:Y:S02]  /*7f60*/  HADD2.F32 R43, -RZ, R51.reuse.H0_H0 ;  /* 0x20000033ff2b7230 */ /* 0x100fe40000004100 */
[----:B------:R-:W-:Y:S01]  /*7f70*/  FMUL R5, R38, R9 ;  /* 0x0000000926057220 */ /* 0x000fe20000400000 */
[C---:B------:R-:W-:Y:S01]  /*7f80*/  FFMA R3, R41.reuse, R40, R3 ;  /* 0x0000002829037223 */ /* 0x040fe20000000003 */
[----:B------:R-:W-:Y:S01]  /*7f90*/  HADD2.F32 R40, -RZ, R50.H0_H0 ;  /* 0x20000032ff287230 */ /* 0x000fe20000004100 */
[----:B------:R-:W-:Y:S01]  /*7fa0*/  F2FP.F16.F32.PACK_AB R52, R2, R0 ;  /* 0x000000000234723e */ /* 0x000fe200000000ff */
[C---:B------:R-:W-:Y:S01]  /*7fb0*/  FFMA R7, R41.reuse, R42, R7 ;  /* 0x0000002a29077223 */ /* 0x040fe20000000007 */
[----:B------:R-:W-:Y:S02]  /*7fc0*/  HADD2.F32 R42, -RZ, R51.H1_H1 ;  /* 0x30000033ff2a7230 */ /* 0x000fe40000004100 */
[C---:B------:R-:W-:Y:S01]  /*7fd0*/  FMUL R6, R38.reuse, R10 ;  /* 0x0000000a26067220 */ /* 0x040fe20000400000 */
[C---:B------:R-:W-:Y:S01]  /*7fe0*/  FFMA R4, R41.reuse, R40, R4 ;  /* 0x0000002829047223 */ /* 0x040fe20000000004 */
[----:B------:R-:W-:Y:S01]  /*7ff0*/  FFMA R5, R41, R44, R5 ;  /* 0x0000002c29057223 */ /* 0x000fe20000000005 */
[----:B------:R-:W-:Y:S01]  /*8000*/  F2FP.F16.F32.PACK_AB R53, R7, R3 ;  /* 0x000000030735723e */ /* 0x000fe200000000ff */
[----:B------:R-:W-:Y:S01]  /*8010*/  FFMA R6, R41, R43, R6 ;  /* 0x0000002b29067223 */ /* 0x000fe20000000006 */
[C---:B------:R-:W-:Y:S01]  /*8020*/  FMUL R11, R38.reuse, R11 ;  /* 0x0000000b260b7220 */ /* 0x040fe20000400000 */
[--C-:B------:R-:W-:Y:S01]  /*8030*/  HADD2.F32 R40, -RZ, R56.reuse.H0_H0 ;  /* 0x20000038ff287230 */ /* 0x100fe20000004100 */
[----:B------:R-:W-:Y:S01]  /*8040*/  F2FP.F16.F32.PACK_AB R54, R5, R4 ;  /* 0x000000040536723e */ /* 0x000fe200000000ff */
[C---:B------:R-:W-:Y:S01]  /*8050*/  FMUL R8, R38.reuse, R12 ;  /* 0x0000000c26087220 */ /* 0x040fe20000400000 */
[C---:B------:R-:W-:Y:S01]  /*8060*/  FFMA R11, R41.reuse, R42, R11 ;  /* 0x0000002a290b7223 */ /* 0x040fe2000000000b */
[----:B------:R-:W-:Y:S02]  /*8070*/  HADD2.F32 R42, -RZ, R56.H1_H1 ;  /* 0x30000038ff2a7230 */ /* 0x000fe40000004100 */
[C---:B------:R-:W-:Y:S01]  /*8080*/  FMUL R9, R38.reuse, R13 ;  /* 0x0000000d26097220 */ /* 0x040fe20000400000 */
[--C-:B------:R-:W-:Y:S02]  /*8090*/  HADD2.F32 R43, -RZ, R57.reuse.H0_H0 ;  /* 0x20000039ff2b7230 */ /* 0x100fe40000004100 */
[----:B------:R-:W-:Y:S01]  /*80a0*/  FFMA R8, R41, R40, R8 ;  /* 0x0000002829087223 */ /* 0x000fe20000000008 */
[----:B------:R-:W-:Y:S01]  /*80b0*/  F2FP.F16.F32.PACK_AB R55, R11, R6 ;  /* 0x000000060b37723e */ /* 0x000fe200000000ff */
[----:B------:R-:W-:Y:S01]  /*80c0*/  FFMA R9, R41, R42, R9 ;  /* 0x0000002a29097223 */ /* 0x000fe20000000009 */
[C---:B------:R-:W-:Y:S01]  /*80d0*/  FMUL R10, R38.reuse, R14 ;  /* 0x0000000e260a7220 */ /* 0x040fe20000400000 */
[----:B------:R-:W-:Y:S02]  /*80e0*/  HADD2.F32 R40, -RZ, R57.H1_H1 ;  /* 0x30000039ff287230 */ /* 0x000fe40000004100 */
[C---:B------:R-:W-:Y:S01]  /*80f0*/  FMUL R15, R38.reuse, R15 ;  /* 0x0000000f260f7220 */ /* 0x040fe20000400000 */
[----:B------:R3:W-:Y:S01]  /*8100*/  STS.128 [R94+0x2000], R52 ;  /* 0x002000345e007388 */ /* 0x0007e20000000c00 */
[----:B------:R-:W-:Y:S01]  /*8110*/  F2FP.F16.F32.PACK_AB R68, R9, R8 ;  /* 0x000000080944723e */ /* 0x000fe200000000ff */
[C---:B------:R-:W-:Y:S01]  /*8120*/  FFMA R10, R41.reuse, R43, R10 ;  /* 0x0000002b290a7223 */ /* 0x040fe2000000000a */
[--C-:B------:R-:W-:Y:S02]  /*8130*/  HADD2.F32 R43, -RZ, R58.reuse.H0_H0 ;  /* 0x2000003aff2b7230 */ /* 0x100fe40000004100 */
[----:B------:R-:W-:Y:S01]  /*8140*/  FFMA R15, R41, R40, R15 ;  /* 0x00000028290f7223 */ /* 0x000fe2000000000f */
[C---:B------:R-:W-:Y:S01]  /*8150*/  FMUL R12, R38.reuse, R16 ;  /* 0x00000010260c7220 */ /* 0x040fe20000400000 */
[----:B------:R-:W-:Y:S02]  /*8160*/  HADD2.F32 R42, -RZ, R58.H1_H1 ;  /* 0x3000003aff2a7230 */ /* 0x000fe40000004100 */
[C---:B------:R-:W-:Y:S01]  /*8170*/  FMUL R13, R38.reuse, R17 ;  /* 0x00000011260d7220 */ /* 0x040fe20000400000 */
[C---:B------:R-:W-:Y:S01]  /*8180*/  FMUL R14, R38.reuse, R18 ;  /* 0x00000012260e7220 */ /* 0x040fe20000400000 */
[----:B------:R-:W-:Y:S01]  /*8190*/  F2FP.F16.F32.PACK_AB R69, R15, R10 ;  /* 0x0000000a0f45723e */ /* 0x000fe200000000ff */
[C---:B------:R-:W-:Y:S01]  /*81a0*/  FFMA R12, R41.reuse, R43, R12 ;  /* 0x0000002b290c7223 */ /* 0x040fe2000000000c */
[----:B------:R-:W-:Y:S02]  /*81b0*/  HADD2.F32 R40, -RZ, R59.H1_H1 ;  /* 0x3000003bff287230 */ /* 0x000fe40000004100 */
[C---:B------:R-:W-:Y:S01]  /*81c0*/  FFMA R13, R41.reuse, R42, R13 ;  /* 0x0000002a290d7223 */ /* 0x040fe2000000000d */
[C---:B------:R-:W-:Y:S01]  /*81d0*/  FMUL R19, R38.reuse, R19 ;  /* 0x0000001326137220 */ /* 0x040fe20000400000 */
[--C-:B------:R-:W-:Y:S02]  /*81e0*/  HADD2.F32 R43, -RZ, R64.reuse.H0_H0 ;  /* 0x20000040ff2b7230 */ /* 0x100fe40000004100 */
[C---:B------:R-:W-:Y:S01]  /*81f0*/  FMUL R16, R38.reuse, R20 ;  /* 0x0000001426107220 */ /* 0x040fe20000400000 */
[----:B------:R-:W-:Y:S02]  /*8200*/  HADD2.F32 R42, -RZ, R64.H1_H1 ;  /* 0x30000040ff2a7230 */ /* 0x000fe40000004100 */
[C---:B------:R-:W-:Y:S01]  /*8210*/  FMUL R17, R38.reuse, R21 ;  /* 0x0000001526117220 */ /* 0x040fe20000400000 */
[C---:B------:R-:W-:Y:S01]  /*8220*/  FFMA R14, R41.reuse, R45, R14 ;  /* 0x0000002d290e7223 */ /* 0x040fe2000000000e */
[C---:B------:R-:W-:Y:S01]  /*8230*/  FFMA R19, R41.reuse, R40, R19 ;  /* 0x0000002829137223 */ /* 0x040fe20000000013 */
[--C-:B------:R-:W-:Y:S02]  /*8240*/  HADD2.F32 R45, -RZ, R65.reuse.H0_H0 ;  /* 0x20000041ff2d7230 */ /* 0x100fe40000004100 */
[C---:B------:R-:W-:Y:S01]  /*8250*/  FFMA R16, R41.reuse, R43, R16 ;  /* 0x0000002b29107223 */ /* 0x040fe20000000010 */
[C---:B------:R-:W-:Y:S01]  /*8260*/  FMUL R18, R38.reuse, R22 ;  /* 0x0000001626127220 */ /* 0x040fe20000400000 */
[----:B------:R-:W-:Y:S02]  /*8270*/  HADD2.F32 R40, -RZ, R65.H1_H1 ;  /* 0x30000041ff287230 */ /* 0x000fe40000004100 */
[C---:B------:R-:W-:Y:S01]  /*8280*/  FFMA R17, R41.reuse, R42, R17 ;  /* 0x0000002a29117223 */ /* 0x040fe20000000011 */
[C---:B------:R-:W-:Y:S01]  /*8290*/  FMUL R23, R38.reuse, R23 ;  /* 0x0000001726177220 */ /* 0x040fe20000400000 */
[--C-:B------:R-:W-:Y:S02]  /*82a0*/  HADD2.F32 R42, -RZ, R66.reuse.H0_H0 ;  /* 0x20000042ff2a7230 */ /* 0x100fe40000004100 */
[C---:B------:R-:W-:Y:S01]  /*82b0*/  FMUL R20, R38.reuse, R24 ;  /* 0x0000001826147220 */ /* 0x040fe20000400000 */
[C---:B------:R-:W-:Y:S01]  /*82c0*/  FFMA R18, R41.reuse, R45, R18 ;  /* 0x0000002d29127223 */ /* 0x040fe20000000012 */
        /* <DEDUP_REMOVED lines=11> */
[----:B------:R-:W-:Y:S01]  /*8380*/  FFMA R27, R41, R42, R27 ;  /* 0x0000002a291b7223 */ /* 0x000fe2000000001b */
        /* <DEDUP_REMOVED lines=17> */
[--C-:B------:R-:W-:Y:S02]  /*84a0*/  HADD2.F32 R45, -RZ, R75.reuse.H0_H0 ;  /* 0x2000004bff2d7230 */ /* 0x100fe40000004100 */
[C---:B------:R-:W-:Y:S01]  /*84b0*/  FMUL R30, R38.reuse, R34 ;  /* 0x00000022261e7220 */ /* 0x040fe20000400000 */
[----:B------:R-:W-:Y:S02]  /*84c0*/  HADD2.F32 R44, -RZ, R75.H1_H1 ;  /* 0x3000004bff2c7230 */ /* 0x000fe40000004100 */
[----:B------:R-:W-:Y:S01]  /*84d0*/  FFMA R31, R41, R40, R31 ;  /* 0x00000028291f7223 */ /* 0x000fe2000000001f */
[----:B------:R-:W-:Y:S01]  /*84e0*/  FMUL R35, R38, R35 ;  /* 0x0000002326237220 */ /* 0x000fe20000400000 */
[----:B---3--:R-:W-:Y:S01]  /*84f0*/  F2FP.F16.F32.PACK_AB R52, R17, R16 ;  /* 0x000000101134723e */ /* 0x008fe200000000ff */
        /* <DEDUP_REMOVED lines=11> */
[----:B------:R-:W-:Y:S02]  /*85b0*/  F2FP.F16.F32.PACK_AB R103, R35, R30 ;  /* 0x0000001e2367723e */ /* 0x000fe400000000ff */
[----:B-1----:R-:W-:Y:S03]  /*85c0*/  @P6 PRMT R104, R99, 0x654, R104 ;  /* 0x0000065463686816 */ /* 0x002fe60000000068 */
[----:B------:R4:W-:Y:S01]  /*85d0*/  STS.128 [R88+0x2030], R100 ;  /* 0x0020306458007388 */ /* 0x0009e20000000c00 */
[----:B------:R-:W-:Y:S01]  /*85e0*/  @!PT LDS RZ, [RZ] ;  /* 0x00000000fffff984 */ /* 0x000fe20000000800 */
[----:B------:R-:W-:Y:S01]  /*85f0*/  @!PT LDS RZ, [RZ] ;  /* 0x00000000fffff984 */ /* 0x000fe20000000800 */
[----:B------:R-:W-:Y:S01]  /*8600*/  @!PT LDS RZ, [RZ] ;  /* 0x00000000fffff984 */ /* 0x000fe20000000800 */
[----:B------:R-:W-:Y:S01]  /*8610*/  @!PT LDS RZ, [RZ] ;  /* 0x00000000fffff984 */ /* 0x000fe20000000800 */
[----:B------:R1:W-:Y:S07]  /*8620*/  MEMBAR.ALL.CTA ;  /* 0x0000000000007992 */ /* 0x0003ee0000008000 */
[----:B-1----:R-:W1:Y:S02]  /*8630*/  FENCE.VIEW.ASYNC.S ;  /* 0x00000000000073c6 */ /* 0x002e640000000000 */
[----:B-1----:R-:W-:Y:S06]  /*8640*/  BAR.SYNC.DEFER_BLOCKING 0x1, 0x80 ;  /* 0x0042000000007b1d */ /* 0x002fec0000010000 */
[----:B------:R-:W-:Y:S05]  /*8650*/  @P0 BRA `(.L_x_139) ;  /* 0x0000000000280947 */ /* 0x000fea0003800000 */
[----:B------:R-:W1:Y:S01]  /*8660*/  LDCU.64 UR6, c[0x0][0x348] ;  /* 0x00006900ff0677ac */ /* 0x000e620008000a00 */
[----:B------:R-:W-:Y:S02]  /*8670*/  UIADD3 UR9, UPT, UPT, UR49, 0x20, URZ ;  /* 0x0000002031097890 */ /* 0x000fe4000fffe0ff */
[----:B------:R-:W-:Y:S01]  /*8680*/  UIADD3 UR8, UPT, UPT, UR44, 0x2400, URZ ;  /* 0x000024002c087890 */ /* 0x000fe2000fffe0ff */
[----:B------:R-:W-:Y:S01]  /*8690*/  UMOV UR10, UR50 ;  /* 0x00000032000a7c82 */ /* 0x000fe20008000000 */
[----:B------:R-:W-:Y:S01]  /*86a0*/  UMOV UR11, UR36 ;  /* 0x00000024000b7c82 */ /* 0x000fe20008000000 */
[----:B-1----:R-:W-:Y:S04]  /*86b0*/  UIADD3 UR4, UP0, UPT, UR6, 0x680, URZ ;  /* 0x0000068006047890 */ /* 0x002fe8000ff1e0ff */
[----:B------:R-:W-:Y:S09]  /*86c0*/  UIADD3.X UR5, UPT, UPT, URZ, UR7, URZ, UP0, !UPT ;  /* 0x00000007ff057290 */ /* 0x000ff200087fe4ff */
[----:B------:R1:W-:Y:S01]  /*86d0*/  UTMASTG.3D [UR8], [UR4] ;  /* 0x00000008040073b5 */ /* 0x0003e20008010000 */
[----:B------:R0:W-:Y:S01]  /*86e0*/  UTMACMDFLUSH ;  /* 0x00000000000079b7 */ /* 0x0001e20000000000 */
[----:B-1----:R-:W-:Y:S04]  /*86f0*/  DEPBAR.LE SB0, 0x1 ;  /* 0x000080400000791a */ /* 0x002fe80000000000 */
.L_x_139:
[----:B------:R-:W-:Y:S05]  /*8700*/  BSYNC.RECONVERGENT B0 ;  /* 0x0000000000007941 */ /* 0x000fea0003800200 */
.L_x_138:
[----:B------:R-:W-:Y:S01]  /*8710*/  BAR.SYNC.DEFER_BLOCKING 0x1, 0x80 ;  /* 0x0042000000007b1d */ /* 0x000fe20000010000 */
[----:B------:R-:W-:Y:S04]  /*8720*/  UIADD3 UR4, UPT, UPT, UR46, 0x1, URZ ;  /* 0x000000012e047890 */ /* 0x000fe8000fffe0ff */
[----:B------:R-:W-:Y:S04]  /*8730*/  UISETP.NE.AND UP0, UPT, UR4, 0x4, UPT ;  /* 0x000000040400788c */ /* 0x000fe8000bf05270 */
[----:B------:R-:W-:Y:S01]  /*8740*/  USEL UR45, UR4, URZ, UP0 ;  /* 0x000000ff042d7287 */ /* 0x000fe20008000000 */
[----:B------:R1:W-:Y:S01]  /*8750*/  @P6 SYNCS.ARRIVE.TRANS64.RED.A1T0 RZ, [R104+URZ], RZ ;  /* 0x000000ff68ff69a7 */ /* 0x0003e200081004ff */
[----:B------:R-:W-:Y:S01]  /*8760*/  BSSY B1, `(.L_x_140) ;  /* 0x0000017000017945 */ /* 0x000fe20003800000 */
[----:B------:R-:W3:Y:S02]  /*8770*/  @P6 SYNCS.PHASECHK.TRANS64.TRYWAIT P0, [R62+URZ+0x100], R61 ;  /* 0x0001003d3e0065a7 */ /* 0x000ee400080011ff */
[----:B---3--:R-:W-:Y:S01]  /*8780*/  @P6 SEL R46, RZ, 0x1, !P0 ;  /* 0x00000001ff2e6807 */ /* 0x008fe20004000000 */
[----:B-1----:R-:W-:Y:S06]  /*8790*/  @!P6 BRA `(.L_x_141) ;  /* 0x00000000004ce947 */ /* 0x002fec0003800000 */
        /* <DEDUP_REMOVED lines=9> */
[----:B------:R-:W-:Y:S04]  /*8830*/  SHF.L.U32 R5, R91, 0x1f, RZ ;  /* 0x0000001f5b057819 */ /* 0x000fe800000006ff */
[----:B------:R-:W1:Y:S02]  /*8840*/  SYNCS.PHASECHK.TRANS64.TRYWAIT P0, [R62+URZ+0x100], R5 ;  /* 0x000100053e0075a7 */ /* 0x000e6400080011ff */
[----:B-1----:R-:W-:Y:S05]  /*8850*/  @!P0 BRA `(.L_x_144) ;  /* 0x0000002800e48947 */ /* 0x002fea0003800000 */
.L_x_143:
[----:B------:R-:W-:Y:S05]  /*8860*/  BSYNC B0 ;  /* 0x0000000000007941 */ /* 0x000fea0003800000 */
.L_x_142:
[----:B------:R-:W-:Y:S02]  /*8870*/  ISETP.NE.AND P0, PT, R60, RZ, PT ;  /* 0x000000ff3c00720c */ /* 0x000fe40003f05270 */
[----:B------:R-:W-:Y:S11]  /*8880*/  IADD3 R47, PT, PT, R47, 0x1, RZ ;  /* 0x000000012f2f7810 */ /* 0x000ff60007ffe0ff */
[----:B------:R3:W1:Y:S04]  /*8890*/  @P0 LDS.128 R48, [R4] ;  /* 0x0000000004300984 */ /* 0x0006680000000c00 */
[----:B------:R3:W1:Y:S04]  /*88a0*/  @P0 LDS.128 R56, [R3+0x10] ;  /* 0x0000100003380984 */ /* 0x0006680000000c00 */
[----:B------:R3:W1:Y:S04]  /*88b0*/  @P0 LDS.128 R64, [R2+0x20] ;  /* 0x0000200002400984 */ /* 0x0006680000000c00 */
[----:B------:R3:W1:Y:S02]  /*88c0*/  @P0 LDS.128 R72, [R0+0x30] ;  /* 0x0000300000480984 */ /* 0x0006640000000c00 */
.L_x_141:
[----:B------:R-:W-:Y:S05]  /*88d0*/  BSYNC B1 ;  /* 0x0000000000017941 */ /* 0x000fea0003800000 */
.L_x_140:
[----:B---3--:R-:W-:Y:S05]  /*88e0*/  VIADD R0, R39, 0x40 ;  /* 0x0000004027007836 */ /* 0x008fea0000000000 */
[----:B------:R-:W-:Y:S04]  /*88f0*/  SHF.R.U32.HI R0, RZ, 0x15, R0 ;  /* 0x00000015ff007819 */ /* 0x000fe80000011600 */
[----:B------:R-:W-:Y:S11]  /*8900*/  LOP3.LUT P0, RZ, R0, 0x3, R81, 0x48, !PT ;  /* 0x0000000300ff7812 */ /* 0x000ff60007804851 */
[----:B------:R-:W-:Y:S02]  /*8910*/  @!UPT UIADD3 URZ, UPT, UPT, URZ, URZ, URZ ;  /* 0x000000fffffff290 */ /* 0x000fe4000fffe0ff */
[----:B------:R-:W-:Y:S05]  /*8920*/  @!P0 BRA `(.L_x_145) ;  /* 0x0000000000408947 */ /* 0x000fea0003800000 */
[----:B------:R-:W1:Y:S01]  /*8930*/  LDCU.64 UR8, c[0x4][0x70] ;  /* 0x01000e00ff0877ac */ /* 0x000e620008000a00 */
[----:B------:R-:W-:Y:S01]  /*8940*/  MOV R3, 0x0 ;  /* 0x0000000000037802 */ /* 0x000fe20000000f00 */
[----:B------:R-:W-:Y:S02]  /*8950*/  HFMA2 R12, -RZ, RZ, 0, 5.9604644775390625e-08 ;  /* 0x00000001ff0c7431 */ /* 0x000fe400000001ff */
[----:B------:R-:W-:Y:S02]  /*8960*/  IMAD.MOV.U32 R8, RZ, RZ, 0x192 ;  /* 0x00000192ff087424 */ /* 0x000fe400078e00ff */
[----:B------:R-:W-:Y:S01]  /*8970*/  IMAD.MOV.U32 R13, RZ, RZ, RZ ;  /* 0x000000ffff0d7224 */ /* 0x000fe200078e00ff */
[----:B------:R-:W3:Y:S01]  /*8980*/  LDCU.64 UR6, c[0x4][0x78] ;  /* 0x01000f00ff0677ac */ /* 0x000ee20008000a00 */
[----:B------:R-:W2:Y:S01]  /*8990*/  LDC.64 R2, c[0x4][R3] ;  /* 0x0100000003027b82 */ /* 0x000ea20000000a00 */
[----:B------:R-:W5:Y:S01]  /*89a0*/  LDCU.64 UR4, c[0x4][0x10] ;  /* 0x01000200ff0477ac */ /* 0x000f620008000a00 */
[----:B-1----:R-:W-:Y:S01]  /*89b0*/  MOV R5, UR9 ;  /* 0x0000000900057c02 */ /* 0x002fe20008000f00 */
[----:B------:R-:W-:Y:S01]  /*89c0*/  IMAD.U32 R4, RZ, RZ, UR8 ;  /* 0x00000008ff047e24 */ /* 0x000fe2000f8e00ff */
[----:B---3--:R-:W-:Y:S01]  /*89d0*/  MOV R7, UR7 ;  /* 0x0000000700077c02 */ /* 0x008fe20008000f00 */
[----:B------:R-:W-:Y:S01]  /*89e0*/  IMAD.U32 R6, RZ, RZ, UR6 ;  /* 0x00000006ff067e24 */ /* 0x000fe2000f8e00ff */
[----:B-----5:R-:W-:Y:S01]  /*89f0*/  MOV R11, UR5 ;  /* 0x00000005000b7c02 */ /* 0x020fe20008000f00 */
[----:B------:R-:W-:Y:S02]  /*8a00*/  IMAD.U32 R10, RZ, RZ, UR4 ;  /* 0x00000004ff0a7e24 */ /* 0x000fe4000f8e00ff */
[----:B------:R-:W-:Y:S07]  /*8a10*/  LEPC R20, `(.L_x_145) ;  /* 0x000000001014794e */ /* 0x000fee0000000000 */
[----:B--2-4-:R-:W-:Y:S05]  /*8a20*/  CALL.ABS.NOINC R2 ;  /* 0x0000000002007343 */ /* 0x014fea0003c00000 */
.L_x_145:
[----:B------:R-:W-:Y:S05]  /*8a30*/  WARPSYNC.ALL ;  /* 0x0000000000007948 */ /* 0x000fea0003800000 */
[----:B------:R-:W-:Y:S01]  /*8a40*/  R2UR UR4, R39 ;  /* 0x00000000270472ca */ /* 0x000fe200000e0000 */
[--C-:B-1----:R-:W-:Y:S01]  /*8a50*/  HADD2.F32 R40, -RZ, R48.reuse.H0_H0 ;  /* 0x20000030ff287230 */ /* 0x102fe20000004100 */
[----:B------:R-:W-:Y:S01]  /*8a60*/  ISETP.NE.AND P6, PT, R97, RZ, PT ;  /* 0x000000ff6100720c */ /* 0x000fe20003fc5270 */
[----:B------:R-:W-:Y:S01]  /*8a70*/  HADD2.F32 R43, -RZ, R48.H1_H1 ;  /* 0x30000030ff2b7230 */ /* 0x000fe20000004100 */
[----:B------:R-:W-:Y:S01]  /*8a80*/  ISETP.NE.AND P0, PT, R96, RZ, PT ;  /* 0x000000ff6000720c */ /* 0x000fe20003f05270 */
[----:B------:R-:W-:Y:S01]  /*8a90*/  HADD2.F32 R42, -RZ, R49.H0_H0 ;  /* 0x20000031ff2a7230 */ /* 0x000fe20000004100 */
[----:B------:R-:W-:Y:S01]  /*8aa0*/  MOV R61, UR45 ;  /* 0x0000002d003d7c02 */ /* 0x000fe20008000f00 */
[--C-:B------:R-:W-:Y:S01]  /*8ab0*/  HADD2.F32 R45, -RZ, R51.reuse.H0_H0 ;  /* 0x20000033ff2d7230 */ /* 0x100fe20000004100 */
[----:B------:R-:W-:Y:S01]  /*8ac0*/  BSSY.RECONVERGENT B0, `(.L_x_146) ;  /* 0x0000089000007945 */ /* 0x000fe20003800200 */
[----:B------:R-:W-:Y:S04]  /*8ad0*/  HADD2.F32 R44, -RZ, R51.H1_H1 ;  /* 0x30000033ff2c7230 */ /* 0x000fe80000004100 */
[----:B------:R-:W1:Y:S02]  /*8ae0*/  LDTM.x32 R4, tmem[UR4+0x40] ;  /* 0x00004004000479ee */ /* 0x000e6400082c0000 */
[----:B------:R-:W-:Y:S02]  /*8af0*/  @P6 LEA R61, R61, UR44, 0x3 ;  /* 0x0000002c3d3d6c11 */ /* 0x000fe4000f8e18ff */
[----:B------:R-:W-:Y:S02]  /*8b00*/  @P6 SHF.L.U32 R104, R91, 0x1f, RZ ;  /* 0x0000001f5b686819 */ /* 0x000fe400000006ff */
[----:B------:R-:W-:Y:S02]  /*8b10*/  @P6 IADD3 R62, PT, PT, R61, 0x120, RZ ;  /* 0x000001203d3e6810 */ /* 0x000fe40007ffe0ff */
[----:B------:R-:W-:Y:S02]  /*8b20*/  LEA R61, R47, UR44, 0x3 ;  /* 0x0000002c2f3d7c11 */ /* 0x000fe4000f8e18ff */
[----:B------:R-:W-:Y:S01]  /*8b30*/  @P6 PRMT R62, R99, 0x654, R62 ;  /* 0x00000654633e6816 */ /* 0x000fe2000000003e */
[C---:B-1----:R-:W-:Y:S01]  /*8b40*/  FMUL R0, R38.reuse, R4 ;  /* 0x0000000426007220 */ /* 0x042fe20000400000 */
[C---:B------:R-:W-:Y:S01]  /*8b50*/  FMUL R2, R38.reuse, R5 ;  /* 0x0000000526027220 */ /* 0x040fe20000400000 */
[C---:B------:R-:W-:Y:S01]  /*8b60*/  FMUL R3, R38.reuse, R6 ;  /* 0x0000000626037220 */ /* 0x040fe20000400000 */
        /* <DEDUP_REMOVED lines=8> */
[----:B----4-:R-:W-:Y:S01]  /*8bf0*/  F2FP.F16.F32.PACK_AB R68, R2, R0 ;  /* 0x000000000244723e */ /* 0x010fe200000000ff */
[C---:B------:R-:W-:Y:S01]  /*8c00*/  FFMA R7, R41.reuse, R40, R7 ;  /* 0x0000002829077223 */ /* 0x040fe20000000007 */
[----:B------:R-:W-:Y:S01]  /*8c10*/  FFMA R4, R41, R43, R4 ;  /* 0x0000002b29047223 */ /* 0x000fe20000000004 */
[C---:B------:R-:W-:Y:S01]  /*8c20*/  FMUL R5, R38.reuse, R9 ;  /* 0x0000000926057220 */ /* 0x040fe20000400000 */
[C---:B------:R-:W-:Y:S01]  /*8c30*/  FMUL R6, R38.reuse, R10 ;  /* 0x0000000a26067220 */ /* 0x040fe20000400000 */
[C---:B------:R-:W-:Y:S01]  /*8c40*/  FMUL R11, R38.reuse, R11 ;  /* 0x0000000b260b7220 */ /* 0x040fe20000400000 */
[--C-:B------:R-:W-:Y:S01]  /*8c50*/  HADD2.F32 R40, -RZ, R56.reuse.H0_H0 ;  /* 0x20000038ff287230 */ /* 0x100fe20000004100 */
[----:B------:R-:W-:Y:S01]  /*8c60*/  F2FP.F16.F32.PACK_AB R69, R7, R3 ;  /* 0x000000030745723e */ /* 0x000fe200000000ff */
[C---:B------:R-:W-:Y:S01]  /*8c70*/  FFMA R5, R41.reuse, R42, R5 ;  /* 0x0000002a29057223 */ /* 0x040fe20000000005 */
[C---:B------:R-:W-:Y:S01]  /*8c80*/  FFMA R6, R41.reuse, R45, R6 ;  /* 0x0000002d29067223 */ /* 0x040fe20000000006 */
[----:B------:R-:W-:Y:S01]  /*8c90*/  FFMA R11, R41, R44, R11 ;  /* 0x0000002c290b7223 */ /* 0x000fe2000000000b */
[C---:B------:R-:W-:Y:S01]  /*8ca0*/  FMUL R8, R38.reuse, R12 ;  /* 0x0000000c26087220 */ /* 0x040fe20000400000 */
[----:B------:R-:W-:Y:S01]  /*8cb0*/  HADD2.F32 R42, -RZ, R56.H1_H1 ;  /* 0x30000038ff2a7230 */ /* 0x000fe20000004100 */
[----:B------:R-:W-:Y:S01]  /*8cc0*/  F2FP.F16.F32.PACK_AB R70, R5, R4 ;  /* 0x000000040546723e */ /* 0x000fe200000000ff */
[C---:B------:R-:W-:Y:S01]  /*8cd0*/  FMUL R9, R38.reuse, R13 ;  /* 0x0000000d26097220 */ /* 0x040fe20000400000 */
[----:B------:R-:W-:Y:S01]  /*8ce0*/  F2FP.F16.F32.PACK_AB R71, R11, R6 ;  /* 0x000000060b47723e */ /* 0x000fe200000000ff */
[C---:B------:R-:W-:Y:S01]  /*8cf0*/  FFMA R8, R41.reuse, R40, R8 ;  /* 0x0000002829087223 */ /* 0x040fe20000000008 */
[--C-:B------:R-:W-:Y:S02]  /*8d00*/  HADD2.F32 R43, -RZ, R57.reuse.H0_H0 ;  /* 0x20000039ff2b7230 */ /* 0x100fe40000004100 */
[----:B------:R-:W-:Y:S01]  /*8d10*/  FFMA R9, R41, R42, R9 ;  /* 0x0000002a29097223 */ /* 0x000fe20000000009 */
[C---:B------:R-:W-:Y:S01]  /*8d20*/  FMUL R10, R38.reuse, R14 ;  /* 0x0000000e260a7220 */ /* 0x040fe20000400000 */
[----:B------:R1:W-:Y:S01]  /*8d30*/  STS.128 [R94+0x4000], R68 ;  /* 0x004000445e007388 */ /* 0x0003e20000000c00 */
[----:B------:R-:W-:Y:S02]  /*8d40*/  HADD2.F32 R40, -RZ, R57.H1_H1 ;  /* 0x30000039ff287230 */ /* 0x000fe40000004100 */
[C---:B------:R-:W-:Y:S01]  /*8d50*/  FMUL R15, R38.reuse, R15 ;  /* 0x0000000f260f7220 */ /* 0x040fe20000400000 */
[----:B------:R-:W-:Y:S01]  /*8d60*/  F2FP.F16.F32.PACK_AB R52, R9, R8 ;  /* 0x000000080934723e */ /* 0x000fe200000000ff */
[C---:B------:R-:W-:Y:S01]  /*8d70*/  FFMA R10, R41.reuse, R43, R10 ;  /* 0x0000002b290a7223 */ /* 0x040fe2000000000a */
[--C-:B------:R-:W-:Y:S02]  /*8d80*/  HADD2.F32 R42, -RZ, R58.reuse.H0_H0 ;  /* 0x2000003aff2a7230 */ /* 0x100fe40000004100 */
        /* <DEDUP_REMOVED lines=60> */
[----:B-1----:R-:W-:Y:S01]  /*9150*/  F2FP.F16.F32.PACK_AB R68, R17, R16 ;  /* 0x000000101144723e */ /* 0x002fe200000000ff */
        /* <DEDUP_REMOVED lines=31> */
.L_x_147:
[----:B------:R-:W-:Y:S05]  /*9350*/  BSYNC.RECONVERGENT B0 ;  /* 0x0000000000007941 */ /* 0x000fea0003800200 */
.L_x_146:
[----:B------:R-:W-:Y:S01]  /*9360*/  BAR.SYNC.DEFER_BLOCKING 0x1, 0x80 ;  /* 0x0042000000007b1d */ /* 0x000fe20000010000 */
[----:B------:R-:W-:Y:S04]  /*9370*/  UIADD3 UR4, UPT, UPT, UR45, 0x1, URZ ;  /* 0x000000012d047890 */ /* 0x000fe8000fffe0ff */
[----:B------:R-:W-:Y:S04]  /*9380*/  UISETP.NE.AND UP0, UPT, UR4, 0x4, UPT ;  /* 0x000000040400788c */ /* 0x000fe8000bf05270 */
[----:B------:R-:W-:Y:S01]  /*9390*/  USEL UR46, UR4, URZ, UP0 ;  /* 0x000000ff042e7287 */ /* 0x000fe20008000000 */
[----:B------:R1:W-:Y:S01]  /*93a0*/  @P6 SYNCS.ARRIVE.TRANS64.RED.A1T0 RZ, [R62+URZ], RZ ;  /* 0x000000ff3eff69a7 */ /* 0x0003e200081004ff */
[----:B------:R-:W-:Y:S01]  /*93b0*/  BSSY B1, `(.L_x_148) ;  /* 0x0000017000017945 */ /* 0x000fe20003800000 */
[----:B------:R-:W4:Y:S02]  /*93c0*/  @P6 SYNCS.PHASECHK.TRANS64.TRYWAIT P0, [R61+URZ+0x100], R104 ;  /* 0x000100683d0065a7 */ /* 0x000f2400080011ff */
[----:B----4-:R-:W-:Y:S01]  /*93d0*/  @P6 SEL R46, RZ, 0x1, !P0 ;  /* 0x00000001ff2e6807 */ /* 0x010fe20004000000 */
        /* <DEDUP_REMOVED lines=13> */
.L_x_151:
[----:B------:R-:W-:Y:S05]  /*94b0*/  BSYNC B0 ;  /* 0x0000000000007941 */ /* 0x000fea0003800000 */
.L_x_150:
[----:B------:R-:W-:Y:S11]  /*94c0*/  ISETP.NE.AND P0, PT, R60, RZ, PT ;  /* 0x000000ff3c00720c */ /* 0x000ff60003f05270 */
[----:B------:R-:W-:Y:S02]  /*94d0*/  @!UPT UIADD3 URZ, UPT, UPT, URZ, URZ, URZ ;  /* 0x000000fffffff290 */ /* 0x000fe4000fffe0ff */
[----:B------:R4:W1:Y:S04]  /*94e0*/  @P0 LDS.128 R48, [R3] ;  /* 0x0000000003300984 */ /* 0x0008680000000c00 */
[----:B------:R4:W1:Y:S04]  /*94f0*/  @P0 LDS.128 R56, [R2+0x10] ;  /* 0x0000100002380984 */ /* 0x0008680000000c00 */
[----:B------:R4:W1:Y:S04]  /*9500*/  @P0 LDS.128 R64, [R0+0x20] ;  /* 0x0000200000400984 */ /* 0x0008680000000c00 */
[----:B------:R4:W1:Y:S02]  /*9510*/  @P0 LDS.128 R72, [R47+0x30] ;  /* 0x000030002f480984 */ /* 0x0008640000000c00 */
.L_x_149:
[----:B------:R-:W-:Y:S05]  /*9520*/  BSYNC B1 ;  /* 0x0000000000017941 */ /* 0x000fea0003800000 */
.L_x_148:
[----:B----4-:R-:W-:Y:S05]  /*9530*/  VIADD R0, R39, 0x60 ;  /* 0x0000006027007836 */ /* 0x010fea0000000000 */
[----:B------:R-:W-:Y:S04]  /*9540*/  SHF.R.U32.HI R0, RZ, 0x15, R0 ;  /* 0x00000015ff007819 */ /* 0x000fe80000011600 */
[----:B------:R-:W-:Y:S11]  /*9550*/  LOP3.LUT P0, RZ, R0, 0x3, R81, 0x48, !PT ;  /* 0x0000000300ff7812 */ /* 0x000ff60007804851 */
[----:B------:R-:W-:Y:S02]  /*9560*/  @!UPT UIADD3 URZ, UPT, UPT, URZ, URZ, URZ ;  /* 0x000000fffffff290 */ /* 0x000fe4000fffe0ff */
[----:B------:R-:W-:Y:S05]  /*9570*/  @!P0 BRA `(.L_x_153) ;  /* 0x0000000000408947 */ /* 0x000fea0003800000 */
[----:B------:R-:W4:Y:S01]  /*9580*/  LDCU.64 UR8, c[0x4][0x70] ;  /* 0x01000e00ff0877ac */ /* 0x000f220008000a00 */
[----:B------:R-:W-:Y:S01]  /*9590*/  MOV R3, 0x0 ;  /* 0x0000000000037802 */ /* 0x000fe20000000f00 */
[----:B------:R-:W-:Y:S02]  /*95a0*/  HFMA2 R12, -RZ, RZ, 0, 5.9604644775390625e-08 ;  /* 0x00000001ff0c7431 */ /* 0x000fe400000001ff */
[----:B------:R-:W-:Y:S02]  /*95b0*/  IMAD.MOV.U32 R8, RZ, RZ, 0x192 ;  /* 0x00000192ff087424 */ /* 0x000fe400078e00ff */
[----:B------:R-:W-:Y:S01]  /*95c0*/  IMAD.MOV.U32 R13, RZ, RZ, RZ ;  /* 0x000000ffff0d7224 */ /* 0x000fe200078e00ff */
[----:B------:R-:W5:Y:S01]  /*95d0*/  LDCU.64 UR6, c[0x4][0x78] ;  /* 0x01000f00ff0677ac */ /* 0x000f620008000a00 */
[----:B------:R-:W2:Y:S01]  /*95e0*/  LDC.64 R2, c[0x4][R3] ;  /* 0x0100000003027b82 */ /* 0x000ea20000000a00 */
[----:B------:R-:W3:Y:S01]  /*95f0*/  LDCU.64 UR4, c[0x4][0x10] ;  /* 0x01000200ff0477ac */ /* 0x000ee20008000a00 */
[----:B----4-:R-:W-:Y:S01]  /*9600*/  MOV R5, UR9 ;  /* 0x0000000900057c02 */ /* 0x010fe20008000f00 */
[----:B-1----:R-:W-:Y:S01]  /*9610*/  IMAD.U32 R4, RZ, RZ, UR8 ;  /* 0x00000008ff047e24 */ /* 0x002fe2000f8e00ff */
[----:B-----5:R-:W-:Y:S01]  /*9620*/  MOV R7, UR7 ;  /* 0x0000000700077c02 */ /* 0x020fe20008000f00 */
[----:B------:R-:W-:Y:S01]  /*9630*/  IMAD.U32 R6, RZ, RZ, UR6 ;  /* 0x00000006ff067e24 */ /* 0x000fe2000f8e00ff */
[----:B---3--:R-:W-:Y:S01]  /*9640*/  MOV R11, UR5 ;  /* 0x00000005000b7c02 */ /* 0x008fe20008000f00 */
[----:B------:R-:W-:Y:S02]  /*9650*/  IMAD.U32 R10, RZ, RZ, UR4 ;  /* 0x00000004ff0a7e24 */ /* 0x000fe4000f8e00ff */
[----:B------:R-:W-:Y:S07]  /*9660*/  LEPC R20, `(.L_x_153) ;  /* 0x000000001014794e */ /* 0x000fee0000000000 */
[----:B--2---:R-:W-:Y:S05]  /*9670*/  CALL.ABS.NOINC R2 ;  /* 0x0000000002007343 */ /* 0x004fea0003c00000 */
.L_x_153:
[----:B------:R-:W-:Y:S01]  /*9680*/  ISETP.NE.AND P0, PT, R96, RZ, PT ;  /* 0x000000ff6000720c */ /* 0x000fe20003f05270 */
[----:B------:R-:W-:Y:S05]  /*9690*/  WARPSYNC.ALL ;  /* 0x0000000000007948 */ /* 0x000fea0003800000 */
[----:B------:R-:W-:Y:S01]  /*96a0*/  R2UR UR4, R39 ;  /* 0x00000000270472ca */ /* 0x000fe200000e0000 */
[--C-:B-1----:R-:W-:Y:S01]  /*96b0*/  HADD2.F32 R40, -RZ, R48.reuse.H0_H0 ;  /* 0x20000030ff287230 */ /* 0x102fe20000004100 */
[----:B------:R-:W-:Y:S01]  /*96c0*/  IADD3 R98, PT, PT, R98, 0x190, RZ ;  /* 0x0000019062627810 */ /* 0x000fe20007ffe0ff */
[----:B------:R-:W-:Y:S01]  /*96d0*/  HADD2.F32 R42, -RZ, R48.H1_H1 ;  /* 0x30000030ff2a7230 */ /* 0x000fe20000004100 */
[----:B------:R-:W-:Y:S01]  /*96e0*/  BSSY.RECONVERGENT B0, `(.L_x_154) ;  /* 0x0000089000007945 */ /* 0x000fe20003800200 */
[--C-:B------:R-:W-:Y:S01]  /*96f0*/  HADD2.F32 R43, -RZ, R49.reuse.H0_H0 ;  /* 0x20000031ff2b7230 */ /* 0x100fe20000004100 */
[----:B------:R-:W-:Y:S01]  /*9700*/  LOP3.LUT R98, R98, 0xfefffff8, RZ, 0xc0, !PT ;  /* 0xfefffff862627812 */ /* 0x000fe200078ec0ff */
[----:B------:R-:W-:Y:S02]  /*9710*/  HADD2.F32 R44, -RZ, R49.H1_H1 ;  /* 0x30000031ff2c7230 */ /* 0x000fe40000004100 */
[--C-:B------:R-:W-:Y:S02]  /*9720*/  HADD2.F32 R45, -RZ, R50.reuse.H0_H0 ;  /* 0x20000032ff2d7230 */ /* 0x100fe40000004100 */
[----:B------:R-:W-:Y:S02]  /*9730*/  HADD2.F32 R46, -RZ, R50.H1_H1 ;  /* 0x30000032ff2e7230 */ /* 0x000fe40000004100 */
[----:B------:R-:W1:Y:S01]  /*9740*/  LDTM.x32 R4, tmem[UR4+0x60] ;  /* 0x00006004000479ee */ /* 0x000e6200082c0000 */
[----:B------:R-:W-:Y:S01]  /*9750*/  NOP ;  /* 0x0000000000007918 */ /* 0x000fe20000000000 */
[----:B-1----:R1:W-:Y:S01]  /*9760*/  SYNCS.ARRIVE.TRANS64.RED.A1T0 RZ, [R98+URZ], RZ ;  /* 0x000000ff62ff79a7 */ /* 0x0023e200081004ff */
[--C-:B------:R-:W-:Y:S02]  /*9770*/  HADD2.F32 R47, -RZ, R51.reuse.H0_H0 ;  /* 0x20000033ff2f7230 */ /* 0x100fe40000004100 */
[----:B------:R-:W-:Y:S02]  /*9780*/  HADD2.F32 R48, -RZ, R51.H1_H1 ;  /* 0x30000033ff307230 */ /* 0x000fe40000004100 */
[--C-:B------:R-:W-:Y:S02]  /*9790*/  HADD2.F32 R49, -RZ, R56.reuse.H0_H0 ;  /* 0x20000038ff317230 */ /* 0x100fe40000004100 */
[----:B------:R-:W-:Y:S02]  /*97a0*/  HADD2.F32 R51, -RZ, R56.H1_H1 ;  /* 0x30000038ff337230 */ /* 0x000fe40000004100 */
[--C-:B------:R-:W-:Y:S02]  /*97b0*/  HADD2.F32 R50, -RZ, R57.reuse.H0_H0 ;  /* 0x20000039ff327230 */ /* 0x100fe40000004100 */
[----:B---3--:R-:W-:Y:S02]  /*97c0*/  HADD2.F32 R52, -RZ, R57.H1_H1 ;  /* 0x30000039ff347230 */ /* 0x008fe40000004100 */
[--C-:B------:R-:W-:Y:S02]  /*97d0*/  HADD2.F32 R53, -RZ, R58.reuse.H0_H0 ;  /* 0x2000003aff357230 */ /* 0x100fe40000004100 */
[----:B------:R-:W-:Y:S02]  /*97e0*/  HADD2.F32 R54, -RZ, R58.H1_H1 ;  /* 0x3000003aff367230 */ /* 0x000fe40000004100 */
[--C-:B------:R-:W-:Y:S02]  /*97f0*/  HADD2.F32 R55, -RZ, R59.reuse.H0_H0 ;  /* 0x2000003bff377230 */ /* 0x100fe40000004100 */
[----:B------:R-:W-:Y:S02]  /*9800*/  HADD2.F32 R56, -RZ, R59.H1_H1 ;  /* 0x3000003bff387230 */ /* 0x000fe40000004100 */
[--C-:B------:R-:W-:Y:S02]  /*9810*/  HADD2.F32 R57, -RZ, R64.reuse.H0_H0 ;  /* 0x20000040ff397230 */ /* 0x100fe40000004100 */
[C---:B------:R-:W-:Y:S01]  /*9820*/  FMUL R4, R38.reuse, R4 ;  /* 0x0000000426047220 */ /* 0x040fe20000400000 */
[C---:B------:R-:W-:Y:S01]  /*9830*/  FMUL R5, R38.reuse, R5 ;  /* 0x0000000526057220 */ /* 0x040fe20000400000 */
[C---:B------:R-:W-:Y:S01]  /*9840*/  FMUL R6, R38.reuse, R6 ;  /* 0x0000000626067220 */ /* 0x040fe20000400000 */
[C---:B------:R-:W-:Y:S01]  /*9850*/  FMUL R7, R38.reuse, R7 ;  /* 0x0000000726077220 */ /* 0x040fe20000400000 */
[C---:B------:R-:W-:Y:S01]  /*9860*/  FFMA R4, R41.reuse, R40, R4 ;  /* 0x0000002829047223 */ /* 0x040fe20000000004 */
[C---:B------:R-:W-:Y:S01]  /*9870*/  FFMA R5, R41.reuse, R42, R5 ;  /* 0x0000002a29057223 */ /* 0x040fe20000000005 */
[C---:B------:R-:W-:Y:S01]  /*9880*/  FFMA R6, R41.reuse, R43, R6 ;  /* 0x0000002b29067223 */ /* 0x040fe20000000006 */
[----:B------:R-:W-:Y:S01]  /*9890*/  FFMA R7, R41, R44, R7 ;  /* 0x0000002c29077223 */ /* 0x000fe20000000007 */
[C---:B------:R-:W-:Y:S01]  /*98a0*/  FMUL R8, R38.reuse, R8 ;  /* 0x0000000826087220 */ /* 0x040fe20000400000 */
[C---:B------:R-:W-:Y:S01]  /*98b0*/  FMUL R9, R38.reuse, R9 ;  /* 0x0000000926097220 */ /* 0x040fe20000400000 */
[----:B------:R-:W-:Y:S01]  /*98c0*/  F2FP.F16.F32.PACK_AB R100, R5, R4 ;  /* 0x000000040564723e */ /* 0x000fe200000000ff */
[C---:B------:R-:W-:Y:S01]  /*98d0*/  FMUL R10, R38.reuse, R10 ;  /* 0x0000000a260a7220 */ /* 0x040fe20000400000 */
[----:B------:R-:W-:Y:S01]  /*98e0*/  F2FP.F16.F32.PACK_AB R101, R7, R6 ;  /* 0x000000060765723e */ /* 0x000fe200000000ff */
[C---:B------:R-:W-:Y:S01]  /*98f0*/  FFMA R8, R41.reuse, R45, R8 ;  /* 0x0000002d29087223 */ /* 0x040fe20000000008 */
[C---:B------:R-:W-:Y:S01]  /*9900*/  FFMA R9, R41.reuse, R46, R9 ;  /* 0x0000002e29097223 */ /* 0x040fe20000000009 */
[----:B------:R-:W-:Y:S01]  /*9910*/  FFMA R10, R41, R47, R10 ;  /* 0x0000002f290a7223 */ /* 0x000fe2000000000a */
[C---:B------:R-:W-:Y:S01]  /*9920*/  FMUL R11, R38.reuse, R11 ;  /* 0x0000000b260b7220 */ /* 0x040fe20000400000 */
[C---:B------:R-:W-:Y:S01]  /*9930*/  FMUL R0, R38.reuse, R12 ;  /* 0x0000000c26007220 */ /* 0x040fe20000400000 */
[C---:B------:R-:W-:Y:S01]  /*9940*/  FMUL R2, R38.reuse, R13 ;  /* 0x0000000d26027220 */ /* 0x040fe20000400000 */
[----:B------:R-:W-:Y:S01]  /*9950*/  F2FP.F16.F32.PACK_AB R102, R9, R8 ;  /* 0x000000080966723e */ /* 0x000fe200000000ff */
[C---:B------:R-:W-:Y:S01]  /*9960*/  FFMA R11, R41.reuse, R48, R11 ;  /* 0x00000030290b7223 */ /* 0x040fe2000000000b */
[C---:B------:R-:W-:Y:S01]  /*9970*/  FFMA R0, R41.reuse, R49, R0 ;  /* 0x0000003129007223 */ /* 0x040fe20000000000 */
[C---:B------:R-:W-:Y:S01]  /*9980*/  FFMA R2, R41.reuse, R51, R2 ;  /* 0x0000003329027223 */ /* 0x040fe20000000002 */
[C---:B------:R-:W-:Y:S01]  /*9990*/  FMUL R3, R38.reuse, R14 ;  /* 0x0000000e26037220 */ /* 0x040fe20000400000 */
[C---:B------:R-:W-:Y:S01]  /*99a0*/  FMUL R15, R38.reuse, R15 ;  /* 0x0000000f260f7220 */ /* 0x040fe20000400000 */
[C---:B------:R-:W-:Y:S01]  /*99b0*/  FMUL R12, R38.reuse, R16 ;  /* 0x00000010260c7220 */ /* 0x040fe20000400000 */
[C---:B------:R-:W-:Y:S01]  /*99c0*/  FMUL R13, R38.reuse, R17 ;  /* 0x00000011260d7220 */ /* 0x040fe20000400000 */
[C---:B------:R-:W-:Y:S01]  /*99d0*/  FFMA R3, R41.reuse, R50, R3 ;  /* 0x0000003229037223 */ /* 0x040fe20000000003 */
[C---:B------:R-:W-:Y:S01]  /*99e0*/  FMUL R14, R38.reuse, R18 ;  /* 0x00000012260e7220 */ /* 0x040fe20000400000 */
[----:B------:R-:W-:Y:S01]  /*99f0*/  FFMA R15, R41, R52, R15 ;  /* 0x00000034290f7223 */ /* 0x000fe2000000000f */
[C---:B------:R-:W-:Y:S01]  /*9a00*/  FMUL R19, R38.reuse, R19 ;  /* 0x0000001326137220 */ /* 0x040fe20000400000 */
[----:B------:R-:W-:Y:S01]  /*9a10*/  F2FP.F16.F32.PACK_AB R103, R11, R10 ;  /* 0x0000000a0b67723e */ /* 0x000fe200000000ff */
[C---:B------:R-:W-:Y:S01]  /*9a20*/  FFMA R12, R41.reuse, R53, R12 ;  /* 0x00000035290c7223 */ /* 0x040fe2000000000c */
[----:B------:R-:W-:Y:S02]  /*9a30*/  HADD2.F32 R58, -RZ, R64.H1_H1 ;  /* 0x30000040ff3a7230 */ /* 0x000fe40000004100 */
[C---:B------:R-:W-:Y:S01]  /*9a40*/  FMUL R16, R38.reuse, R20 ;  /* 0x0000001426107220 */ /* 0x040fe20000400000 */
[C---:B------:R-:W-:Y:S01]  /*9a50*/  FFMA R13, R41.reuse, R54, R13 ;  /* 0x00000036290d7223 */ /* 0x040fe2000000000d */
[----:B------:R1:W-:Y:S01]  /*9a60*/  STS.128 [R94+0x6000], R100 ;  /* 0x006000645e007388 */ /* 0x0003e20000000c00 */
[--C-:B------:R-:W-:Y:S02]  /*9a70*/  HADD2.F32 R59, -RZ, R65.reuse.H0_H0 ;  /* 0x20000041ff3b7230 */ /* 0x100fe40000004100 */
[C---:B------:R-:W-:Y:S01]  /*9a80*/  FMUL R17, R38.reuse, R21 ;  /* 0x0000001526117220 */ /* 0x040fe20000400000 */
[C---:B------:R-:W-:Y:S01]  /*9a90*/  FFMA R14, R41.reuse, R55, R14 ;  /* 0x00000037290e7223 */ /* 0x040fe2000000000e */
[----:B------:R-:W-:Y:S02]  /*9aa0*/  HADD2.F32 R60, -RZ, R65.H1_H1 ;  /* 0x30000041ff3c7230 */ /* 0x000fe40000004100 */
[C---:B------:R-:W-:Y:S01]  /*9ab0*/  FMUL R18, R38.reuse, R22 ;  /* 0x0000001626127220 */ /* 0x040fe20000400000 */
[C---:B------:R-:W-:Y:S01]  /*9ac0*/  FFMA R19, R41.reuse, R56, R19 ;  /* 0x0000003829137223 */ /* 0x040fe20000000013 */
        /* <DEDUP_REMOVED lines=13> */
[----:B------:R-:W-:Y:S01]  /*9ba0*/  FMUL R27, R38, R27 ;  /* 0x0000001b261b7220 */ /* 0x000fe20000400000 */
[----:B------:R-:W-:Y:S01]  /*9bb0*/  F2FP.F16.F32.PACK_AB R104, R2, R0 ;  /* 0x000000000268723e */ /* 0x000fe200000000ff */
[----:B------:R-:W-:Y:S01]  /*9bc0*/  FFMA R20, R41, R61, R20 ;  /* 0x0000003d29147223 */ /* 0x000fe20000000014 */
[----:B------:R-:W-:Y:S01]  /*9bd0*/  F2FP.F16.F32.PACK_AB R105, R15, R3 ;  /* 0x000000030f69723e */ /* 0x000fe200000000ff */
[----:B------:R-:W-:Y:S01]  /*9be0*/  HADD2.F32 R66, -RZ, R72.H1_H1 ;  /* 0x30000048ff427230 */ /* 0x000fe20000004100 */
[----:B------:R-:W-:Y:S01]  /*9bf0*/  F2FP.F16.F32.PACK_AB R106, R13, R12 ;  /* 0x0000000c0d6a723e */ /* 0x000fe200000000ff */
[C---:B------:R-:W-:Y:S01]  /*9c00*/  FMUL R24, R38.reuse, R28 ;  /* 0x0000001c26187220 */ /* 0x040fe20000400000 */
[----:B------:R-:W-:Y:S01]  /*9c10*/  F2FP.F16.F32.PACK_AB R107, R19, R14 ;  /* 0x0000000e136b723e */ /* 0x000fe200000000ff */
[C---:B------:R-:W-:Y:S01]  /*9c20*/  FFMA R21, R41.reuse, R62, R21 ;  /* 0x0000003e29157223 */ /* 0x040fe20000000015 */
[--C-:B------:R-:W-:Y:S02]  /*9c30*/  HADD2.F32 R67, -RZ, R73.reuse.H0_H0 ;  /* 0x20000049ff437230 */ /* 0x100fe40000004100 */
[C---:B------:R-:W-:Y:S01]  /*9c40*/  FMUL R25, R38.reuse, R29 ;  /* 0x0000001d26197220 */ /* 0x040fe20000400000 */
[C---:B------:R-:W-:Y:S01]  /*9c50*/  FFMA R22, R41.reuse, R63, R22 ;  /* 0x0000003f29167223 */ /* 0x040fe20000000016 */
[----:B------:R1:W-:Y:S01]  /*9c60*/  STS.128 [R93+0x6010], R104 ;  /* 0x006010685d007388 */ /* 0x0003e20000000c00 */
        /* <DEDUP_REMOVED lines=39> */
[----:B------:R-:W-:Y:S02]  /*9ee0*/  UIADD3 UR9, UPT, UPT, UR49, 0x60, URZ ;  /* 0x0000006031097890 */ /* 0x000fe4000fffe0ff */
[----:B------:R-:W-:Y:S01]  /*9ef0*/  UIADD3 UR8, UPT, UPT, UR44, 0x6400, URZ ;  /* 0x000064002c087890 */ /* 0x000fe2000fffe0ff */
[----:B------:R-:W-:Y:S01]  /*9f00*/  UMOV UR10, UR50 ;  /* 0x00000032000a7c82 */ /* 0x000fe20008000000 */
[----:B------:R-:W-:Y:S01]  /*9f10*/  UMOV UR11, UR36 ;  /* 0x00000024000b7c82 */ /* 0x000fe20008000000 */
[----:B---3--:R-:W-:Y:S04]  /*9f20*/  UIADD3 UR4, UP0, UPT, UR6, 0x680, URZ ;  /* 0x0000068006047890 */ /* 0x008fe8000ff1e0ff */
[----:B------:R-:W-:Y:S09]  /*9f30*/  UIADD3.X UR5, UPT, UPT, URZ, UR7, URZ, UP0, !UPT ;  /* 0x00000007ff057290 */ /* 0x000ff200087fe4ff */
[----:B------:R3:W-:Y:S01]  /*9f40*/  UTMASTG.3D [UR8], [UR4] ;  /* 0x00000008040073b5 */ /* 0x0007e20008010000 */
[----:B------:R0:W-:Y:S01]  /*9f50*/  UTMACMDFLUSH ;  /* 0x00000000000079b7 */ /* 0x0001e20000000000 */
[----:B---3--:R-:W-:Y:S04]  /*9f60*/  DEPBAR.LE SB0, 0x1 ;  /* 0x000080400000791a */ /* 0x008fe80000000000 */
.L_x_155:
[----:B------:R-:W-:Y:S05]  /*9f70*/  BSYNC.RECONVERGENT B0 ;  /* 0x0000000000007941 */ /* 0x000fea0003800200 */
.L_x_154:
[----:B------:R-:W-:Y:S01]  /*9f80*/  BAR.SYNC.DEFER_BLOCKING 0x1, 0x80 ;  /* 0x0042000000007b1d */ /* 0x000fe20000010000 */
[----:B------:R-:W-:Y:S01]  /*9f90*/  UISETP.NE.AND UP0, UPT, UR47, -0x4, UPT ;  /* 0xfffffffc2f00788c */ /* 0x000fe2000bf05270 */
[----:B------:R-:W-:Y:S08]  /*9fa0*/  IADD3 R0, PT, PT, R36, 0x1, RZ ;  /* 0x0000000124007810 */ /* 0x000ff00007ffe0ff */
[----:B------:R-:W-:Y:S05]  /*9fb0*/  BRA.U !UP0, `(.L_x_156) ;  /* 0x0000000108247547 */ /* 0x000fea000b800000 */
[----:B------:R-:W-:Y:S01]  /*9fc0*/  ISETP.NE.AND P0, PT, R97, RZ, PT ;  /* 0x000000ff6100720c */ /* 0x000fe20003f05270 */
[----:B------:R-:W-:Y:S01]  /*9fd0*/  IMAD.U32 R2, RZ, RZ, UR46 ;  /* 0x0000002eff027e24 */ /* 0x000fe2000f8e00ff */
[----:B------:R-:W-:Y:S04]  /*9fe0*/  UIADD3 UR4, UPT, UPT, UR46, 0x1, URZ ;  /* 0x000000012e047890 */ /* 0x000fe8000fffe0ff */
[----:B------:R-:W-:Y:S04]  /*9ff0*/  UISETP.NE.AND UP0, UPT, UR4, 0x4, UPT ;  /* 0x000000040400788c */ /* 0x000fe8000bf05270 */
[----:B------:R-:W-:Y:S03]  /*a000*/  USEL UR46, UR4, URZ, UP0 ;  /* 0x000000ff042e7287 */ /* 0x000fe60008000000 */
[----:B------:R-:W-:Y:S05]  /*a010*/  @P0 LEA R2, R2, UR44, 0x3 ;  /* 0x0000002c02020c11 */ /* 0x000fea000f8e18ff */
[----:B------:R-:W-:Y:S05]  /*a020*/  @P0 VIADD R2, R2, 0x120 ;  /* 0x0000012002020836 */ /* 0x000fea0000000000 */
[----:B------:R-:W-:Y:S04]  /*a030*/  @P0 PRMT R2, R99, 0x654, R2 ;  /* 0x0000065463020816 */ /* 0x000fe80000000002 */
[----:B------:R3:W-:Y:S03]  /*a040*/  @P0 SYNCS.ARRIVE.TRANS64.RED.A1T0 RZ, [R2+URZ], RZ ;  /* 0x000000ff02ff09a7 */ /* 0x0007e600081004ff */
.L_x_156:
[----:B------:R-:W-:Y:S01]  /*a050*/  R2UR UR5, R82 ;  /* 0x00000000520572ca */ /* 0x000fe200000e0000 */
[----:B------:R-:W-:Y:S01]  /*a060*/  UISETP.NE.AND UP0, UPT, UR61, URZ, UPT ;  /* 0x000000ff3d00728c */ /* 0x000fe2000bf05270 */
[----:B------:R-:W-:Y:S01]  /*a070*/  R2UR UR4, R83 ;  /* 0x00000000530472ca */ /* 0x000fe200000e0000 */
[----:B------:R-:W-:Y:S01]  /*a080*/  UIADD3 UR47, UPT, UPT, UR47, 0x4, URZ ;  /* 0x000000042f2f7890 */ /* 0x000fe2000fffe0ff */
[----:B------:R-:W-:Y:S01]  /*a090*/  ISETP.NE.AND P0, PT, R87, 0x2, PT ;  /* 0x000000025700780c */ /* 0x000fe20003f05270 */
[----:B------:R-:W-:Y:S01]  /*a0a0*/  UMOV UR36, UR60 ;  /* 0x0000003c00247c82 */ /* 0x000fe20008000000 */
[----:B------:R-:W-:Y:S02]  /*a0b0*/  ISETP.NE.AND P1, PT, R0, 0x4, PT ;  /* 0x000000040000780c */ /* 0x000fe40003f25270 */
[----:B---3--:R-:W-:Y:S02]  /*a0c0*/  SEL R2, RZ, 0x1, P0 ;  /* 0x00000001ff027807 */ /* 0x008fe40000000000 */
[----:B------:R-:W-:Y:S02]  /*a0d0*/  SEL R3, RZ, 0x1, P1 ;  /* 0x00000001ff037807 */ /* 0x000fe40000800000 */
[----:B------:R-:W-:Y:S01]  /*a0e0*/  LOP3.LUT R89, R89, R2, RZ, 0x3c, !PT ;  /* 0x0000000259597212 */ /* 0x000fe200078e3cff */
[----:B------:R-:W-:Y:S01]  /*a0f0*/  UIADD3 UR34, UPT, UPT, UR37, UR5, URZ ;  /* 0x0000000525227290 */ /* 0x000fe2000fffe0ff */
[----:B------:R-:W-:Y:S01]  /*a100*/  LOP3.LUT R90, R90, R3, RZ, 0x3c, !PT ;  /* 0x000000035a5a7212 */ /* 0x000fe200078e3cff */
[----:B------:R-:W-:Y:S01]  /*a110*/  UIADD3 UR35, UPT, UPT, UR38, UR4, URZ ;  /* 0x0000000426237290 */ /* 0x000fe2000fffe0ff */
[----:B------:R-:W-:Y:S02]  /*a120*/  SEL R87, R87, RZ, P0 ;  /* 0x000000ff57577207 */ /* 0x000fe40000000000 */
[----:B------:R-:W-:Y:S01]  /*a130*/  SEL R36, R0, RZ, P1 ;  /* 0x000000ff00247207 */ /* 0x000fe20000800000 */
[----:B------:R-:W-:Y:S08]  /*a140*/  BRA.U UP0, `(.L_x_157) ;  /* 0xffffffbd00f07547 */ /* 0x000ff0000b83ffff */
[----:B------:R-:W-:-:S13]  /*a150*/  R2UR UR4, R84 ;  /* 0x00000000540472ca */ /* 0x000fda00000e0000 */
[----:B------:R-:W-:-:S09]  /*a160*/  UISETP.NE.AND UP0, UPT, UR4, URZ, UPT ;  /* 0x000000ff0400728c */ /* 0x000fd2000bf05270 */
[----:B------:R-:W-:Y:S05]  /*a170*/  BRA.U !UP0, `(.L_x_158) ;  /* 0x0000000108487547 */ /* 0x000fea000b800000 */
[----:B------:R-:W3:Y:S02]  /*a180*/  LDCU.64 UR4, c[0x0][0x890] ;  /* 0x00011200ff0477ac */ /* 0x000ee40008000a00 */
[----:B---3--:R-:W-:-:S04]  /*a190*/  UISETP.NE.U32.AND UP0, UPT, UR4, URZ, UPT ;  /* 0x000000ff0400728c */ /* 0x008fc8000bf05070 */
[----:B------:R-:W-:-:S09]  /*a1a0*/  UISETP.NE.AND.EX UP0, UPT, UR5, URZ, UPT, UP0 ;  /* 0x000000ff0500728c */ /* 0x000fd2000bf05300 */
[----:B------:R-:W-:Y:S05]  /*a1b0*/  BRA.U UP0, `(.L_x_159) ;  /* 0x00000001000c7547 */ /* 0x000fea000b800000 */
[----:B------:R-:W-:-:S13]  /*a1c0*/  FSETP.NEU.AND P0, PT, R41, RZ, PT ;  /* 0x000000ff2900720b */ /* 0x000fda0003f0d000 */
[----:B------:R-:W-:Y:S05]  /*a1d0*/  @!P0 EXIT ;  /* 0x000000000000894d */ /* 0x000fea0003800000 */
[----:B------:R-:W-:Y:S05]  /*a1e0*/  BRA `(.L_x_158) ;  /* 0x00000000002c7947 */ /* 0x000fea0003800000 */
.L_x_159:
[----:B------:R-:W-:Y:S01]  /*a1f0*/  ISETP.NE.AND P0, PT, R86, RZ, PT ;  /* 0x000000ff5600720c */ /* 0x000fe20003f05270 */
[----:B------:R-:W-:-:S12]  /*a200*/  BSSY.RECONVERGENT B0, `(.L_x_158) ;  /* 0x0000009000007945 */ /* 0x000fd80003800200 */
[----:B------:R-:W-:Y:S05]  /*a210*/  @P0 BRA `(.L_x_160) ;  /* 0x0000000000140947 */ /* 0x000fea0003800000 */
[----:B------:R-:W3:Y:S02]  /*a220*/  LDCU.64 UR4, c[0x0][0x888] ;  /* 0x00011100ff0477ac */ /* 0x000ee40008000a00 */
[----:B---3--:R-:W-:-:S04]  /*a230*/  ISETP.NE.U32.AND P0, PT, RZ, UR4, PT ;  /* 0x00000004ff007c0c */ /* 0x008fc8000bf05070 */
[----:B------:R-:W-:-:S13]  /*a240*/  ISETP.NE.AND.EX P0, PT, RZ, UR5, PT, P0 ;  /* 0x00000005ff007c0c */ /* 0x000fda000bf05300 */
[----:B------:R-:W-:Y:S05]  /*a250*/  @!P0 EXIT ;  /* 0x000000000000894d */ /* 0x000fea0003800000 */
[----:B------:R-:W-:Y:S05]  /*a260*/  BRA `(.L_x_161) ;  /* 0x0000000000087947 */ /* 0x000fea0003800000 */
.L_x_160:
[----:B------:R-:W-:-:S13]  /*a270*/  FSETP.NEU.AND P0, PT, R41, RZ, PT ;  /* 0x000000ff2900720b */ /* 0x000fda0003f0d000 */
[----:B------:R-:W-:Y:S05]  /*a280*/  @!P0 EXIT ;  /* 0x000000000000894d */ /* 0x000fea0003800000 */
.L_x_161:
[----:B------:R-:W-:Y:S05]  /*a290*/  BSYNC.RECONVERGENT B0 ;  /* 0x0000000000007941 */ /* 0x000fea0003800200 */
.L_x_158:
[----:B------:R-:W3:Y:S01]  /*a2a0*/  S2UR UR5, SR_CgaCtaId ;  /* 0x00000000000579c3 */ /* 0x000ee20000008800 */
[----:B------:R-:W-:Y:S01]  /*a2b0*/  ULEA UR4, UR46, UR44, 0x3 ;  /* 0x0000002c2e047291 */ /* 0x000fe2000f8e18ff */
[----:B------:R-:W-:-:S04]  /*a2c0*/  DEPBAR.LE SB0, 0x0 ;  /* 0x000080000000791a */ /* 0x000fc80000000000 */
[----:B------:R-:W-:-:S04]  /*a2d0*/  UIADD3 UR4, UPT, UPT, UR4, 0x120, URZ ;  /* 0x0000012004047890 */ /* 0x000fc8000fffe0ff */
[----:B---3--:R-:W-:-:S09]  /*a2e0*/  UPRMT UR4, UR5, 0x654, UR4 ;  /* 0x0000065405047896 */ /* 0x008fd20008000004 */
[----:B------:R-:W-:Y:S01]  /*a2f0*/  SYNCS.ARRIVE.TRANS64.RED.A1T0 RZ, [UR4], RZ ;  /* 0x000000ffffff79a7 */ /* 0x000fe20008100404 */
[----:B------:R-:W-:Y:S05]  /*a300*/  EXIT ;  /* 0x000000000000794d */ /* 0x000fea0003800000 */
.L_x_25:
[----:B-1----:R1:W3:Y:S02]  /*a310*/  SYNCS.PHASECHK.TRANS64.TRYWAIT P0, [R0+URZ+0x1c0], R3 ;  /* 0x0001c003000075a7 */ /* 0x0022e400080011ff */
[----:B---3--:R-:W-:Y:S05]  /*a320*/  @!P0 NANOSLEEP.SYNCS 0x989680 ;  /* 0x009896800000895d */ /* 0x008fea0003900000 */
[----:B------:R-:W3:Y:S02]  /*a330*/  @!P0 SYNCS.PHASECHK.TRANS64 P0, [R0+URZ+0x1c0], R3 ;  /* 0x0001c003000085a7 */ /* 0x000ee400080010ff */
[----:B---3--:R-:W-:Y:S05]  /*a340*/  @!P0 BRA `(.L_x_25) ;  /* 0xfffffffc00f08947 */ /* 0x008fea000383ffff */
[----:B------:R-:W-:Y:S05]  /*a350*/  BRA `(.L_x_162) ;  /* 0xffffff78004c7947 */ /* 0x000fea000383ffff */
.L_x_28:
[----:B-1----:R-:W-:-:S07]  /*a360*/  MOV R0, UR33 ;  /* 0x0000002100007c02 */ /* 0x002fce0008000f00 */
.L_x_163:
[----:B-1----:R1:W3:Y:S02]  /*a370*/  SYNCS.PHASECHK.TRANS64.TRYWAIT P0, [R0+URZ+0x80], R3 ;  /* 0x00008003000075a7 */ /* 0x0022e400080011ff */
[----:B---3--:R-:W-:Y:S05]  /*a380*/  @!P0 NANOSLEEP.SYNCS 0x989680 ;  /* 0x009896800000895d */ /* 0x008fea0003900000 */
[----:B------:R-:W3:Y:S02]  /*a390*/  @!P0 SYNCS.PHASECHK.TRANS64 P0, [R0+URZ+0x80], R3 ;  /* 0x00008003000085a7 */ /* 0x000ee400080010ff */
[----:B---3--:R-:W-:Y:S05]  /*a3a0*/  @!P0 BRA `(.L_x_163) ;  /* 0xfffffffc00f08947 */ /* 0x008fea000383ffff */
[----:B------:R-:W-:Y:S05]  /*a3b0*/  BRA `(.L_x_27) ;  /* 0xffffff78009c7947 */ /* 0x000fea000383ffff */
.L_x_35:
[----:B-1----:R-:W-:-:S07]  /*a3c0*/  MOV R0, UR9 ;  /* 0x0000000900007c02 */ /* 0x002fce0008000f00 */
.L_x_164:
[----:B-1----:R1:W3:Y:S02]  /*a3d0*/  SYNCS.PHASECHK.TRANS64.TRYWAIT P0, [R0+URZ+0x80], R3 ;  /* 0x00008003000075a7 */ /* 0x0022e400080011ff */
[----:B---3--:R-:W-:Y:S05]  /*a3e0*/  @!P0 NANOSLEEP.SYNCS 0x989680 ;  /* 0x009896800000895d */ /* 0x008fea0003900000 */
[----:B------:R-:W3:Y:S02]  /*a3f0*/  @!P0 SYNCS.PHASECHK.TRANS64 P0, [R0+URZ+0x80], R3 ;  /* 0x00008003000085a7 */ /* 0x000ee400080010ff */
[----:B---3--:R-:W-:Y:S05]  /*a400*/  @!P0 BRA `(.L_x_164) ;  /* 0xfffffffc00f08947 */ /* 0x008fea000383ffff */
[----:B------:R-:W-:Y:S05]  /*a410*/  BRA `(.L_x_34) ;  /* 0xffffff7c00607947 */ /* 0x000fea000383ffff */
.L_x_40:
[----:B-1----:R1:W3:Y:S02]  /*a420*/  SYNCS.PHASECHK.TRANS64.TRYWAIT P0, [R3+URZ+0x150], R0 ;  /* 0x00015000030075a7 */ /* 0x0022e400080011ff */
[----:B---3--:R-:W-:Y:S05]  /*a430*/  @!P0 NANOSLEEP.SYNCS 0x989680 ;  /* 0x009896800000895d */ /* 0x008fea0003900000 */
[----:B------:R-:W3:Y:S02]  /*a440*/  @!P0 SYNCS.PHASECHK.TRANS64 P0, [R3+URZ+0x150], R0 ;  /* 0x00015000030085a7 */ /* 0x000ee400080010ff */
[----:B---3--:R-:W-:Y:S05]  /*a450*/  @!P0 BRA `(.L_x_40) ;  /* 0xfffffffc00f08947 */ /* 0x008fea000383ffff */
[----:B------:R-:W-:Y:S05]  /*a460*/  BRA `(.L_x_165) ;  /* 0xffffff8000047947 */ /* 0x000fea000383ffff */
.L_x_44:
[----:B-1----:R-:W-:-:S07]  /*a470*/  MOV R0, UR4 ;  /* 0x0000000400007c02 */ /* 0x002fce0008000f00 */
.L_x_166:
[----:B-1----:R1:W3:Y:S02]  /*a480*/  SYNCS.PHASECHK.TRANS64.TRYWAIT P0, [R0+URZ], R3 ;  /* 0x00000003000075a7 */ /* 0x0022e400080011ff */
[----:B---3--:R-:W-:Y:S05]  /*a490*/  @!P0 NANOSLEEP.SYNCS 0x989680 ;  /* 0x009896800000895d */ /* 0x008fea0003900000 */
[----:B------:R-:W3:Y:S02]  /*a4a0*/  @!P0 SYNCS.PHASECHK.TRANS64 P0, [R0+URZ], R3 ;  /* 0x00000003000085a7 */ /* 0x000ee400080010ff */
[----:B---3--:R-:W-:Y:S05]  /*a4b0*/  @!P0 BRA `(.L_x_166) ;  /* 0xfffffffc00f08947 */ /* 0x008fea000383ffff */
[----:B------:R-:W-:Y:S05]  /*a4c0*/  BRA `(.L_x_167) ;  /* 0xffffff8400b07947 */ /* 0x000fea000383ffff */
.L_x_45:
[----:B------:R-:W-:-:S07]  /*a4d0*/  MOV R0, UR5 ;  /* 0x0000000500007c02 */ /* 0x000fce0008000f00 */
.L_x_168:
[----:B-1----:R1:W3:Y:S02]  /*a4e0*/  SYNCS.PHASECHK.TRANS64.TRYWAIT P0, [R0+URZ], R3 ;  /* 0x00000003000075a7 */ /* 0x0022e400080011ff */
[----:B---3--:R-:W-:Y:S05]  /*a4f0*/  @!P0 NANOSLEEP.SYNCS 0x989680 ;  /* 0x009896800000895d */ /* 0x008fea0003900000 */
[----:B------:R-:W3:Y:S02]  /*a500*/  @!P0 SYNCS.PHASECHK.TRANS64 P0, [R0+URZ], R3 ;  /* 0x00000003000085a7 */ /* 0x000ee400080010ff */
[----:B---3--:R-:W-:Y:S05]  /*a510*/  @!P0 BRA `(.L_x_168) ;  /* 0xfffffffc00f08947 */ /* 0x008fea000383ffff */
[----:B------:R-:W-:Y:S05]  /*a520*/  BRA `(.L_x_169) ;  /* 0xffffff8400bc7947 */ /* 0x000fea000383ffff */
.L_x_46:
[----:B------:R-:W-:-:S07]  /*a530*/  MOV R0, UR5 ;  /* 0x0000000500007c02 */ /* 0x000fce0008000f00 */
.L_x_170:
[----:B-1----:R1:W3:Y:S02]  /*a540*/  SYNCS.PHASECHK.TRANS64.TRYWAIT P0, [R0+URZ], R3 ;  /* 0x00000003000075a7 */ /* 0x0022e400080011ff */
[----:B---3--:R-:W-:Y:S05]  /*a550*/  @!P0 NANOSLEEP.SYNCS 0x989680 ;  /* 0x009896800000895d */ /* 0x008fea0003900000 */
[----:B------:R-:W3:Y:S02]  /*a560*/  @!P0 SYNCS.PHASECHK.TRANS64 P0, [R0+URZ], R3 ;  /* 0x00000003000085a7 */ /* 0x000ee400080010ff */
[----:B---3--:R-:W-:Y:S05]  /*a570*/  @!P0 BRA `(.L_x_170) ;  /* 0xfffffffc00f08947 */ /* 0x008fea000383ffff */
[----:B------:R-:W-:Y:S05]  /*a580*/  BRA `(.L_x_171) ;  /* 0xffffff8400c87947 */ /* 0x000fea000383ffff */
.L_x_47:
[----:B------:R-:W-:-:S07]  /*a590*/  MOV R0, UR5 ;  /* 0x0000000500007c02 */ /* 0x000fce0008000f00 */
.L_x_172:
[----:B-1----:R1:W3:Y:S02]  /*a5a0*/  SYNCS.PHASECHK.TRANS64.TRYWAIT P0, [R0+URZ], R3 ;  /* 0x00000003000075a7 */ /* 0x0022e400080011ff */
[----:B---3--:R-:W-:Y:S05]  /*a5b0*/  @!P0 NANOSLEEP.SYNCS 0x989680 ;  /* 0x009896800000895d */ /* 0x008fea0003900000 */
[----:B------:R-:W3:Y:S02]  /*a5c0*/  @!P0 SYNCS.PHASECHK.TRANS64 P0, [R0+URZ], R3 ;  /* 0x00000003000085a7 */ /* 0x000ee400080010ff */
[----:B---3--:R-:W-:Y:S05]  /*a5d0*/  @!P0 BRA `(.L_x_172) ;  /* 0xfffffffc00f08947 */ /* 0x008fea000383ffff */
[----:B------:R-:W-:Y:S05]  /*a5e0*/  BRA `(.L_x_173) ;  /* 0xffffff8400d47947 */ /* 0x000fea000383ffff */
.L_x_48:
[----:B------:R-:W-:-:S07]  /*a5f0*/  MOV R0, UR5 ;  /* 0x0000000500007c02 */ /* 0x000fce0008000f00 */
.L_x_174:
[----:B-1----:R1:W3:Y:S02]  /*a600*/  SYNCS.PHASECHK.TRANS64.TRYWAIT P0, [R0+URZ], R3 ;  /* 0x00000003000075a7 */ /* 0x0022e400080011ff */
[----:B---3--:R-:W-:Y:S05]  /*a610*/  @!P0 NANOSLEEP.SYNCS 0x989680 ;  /* 0x009896800000895d */ /* 0x008fea0003900000 */
[----:B------:R-:W3:Y:S02]  /*a620*/  @!P0 SYNCS.PHASECHK.TRANS64 P0, [R0+URZ], R3 ;  /* 0x00000003000085a7 */ /* 0x000ee400080010ff */
[----:B---3--:R-:W-:Y:S05]  /*a630*/  @!P0 BRA `(.L_x_174) ;  /* 0xfffffffc00f08947 */ /* 0x008fea000383ffff */
[----:B------:R-:W-:Y:S05]  /*a640*/  BRA `(.L_x_175) ;  /* 0xffffff8400e07947 */ /* 0x000fea000383ffff */
.L_x_49:
[----:B------:R-:W-:-:S07]  /*a650*/  MOV R0, UR5 ;  /* 0x0000000500007c02 */ /* 0x000fce0008000f00 */
.L_x_176:
[----:B-1----:R1:W3:Y:S02]  /*a660*/  SYNCS.PHASECHK.TRANS64.TRYWAIT P0, [R0+URZ], R3 ;  /* 0x00000003000075a7 */ /* 0x0022e400080011ff */
[----:B---3--:R-:W-:Y:S05]  /*a670*/  @!P0 NANOSLEEP.SYNCS 0x989680 ;  /* 0x009896800000895d */ /* 0x008fea0003900000 */
[----:B------:R-:W3:Y:S02]  /*a680*/  @!P0 SYNCS.PHASECHK.TRANS64 P0, [R0+URZ], R3 ;  /* 0x00000003000085a7 */ /* 0x000ee400080010ff */
[----:B---3--:R-:W-:Y:S05]  /*a690*/  @!P0 BRA `(.L_x_176) ;  /* 0xfffffffc00f08947 */ /* 0x008fea000383ffff */
[----:B------:R-:W-:Y:S05]  /*a6a0*/  BRA `(.L_x_177) ;  /* 0xffffff8400ec7947 */ /* 0x000fea000383ffff */
.L_x_50:
[----:B------:R-:W-:-:S07]  /*a6b0*/  MOV R0, UR5 ;  /* 0x0000000500007c02 */ /* 0x000fce0008000f00 */
.L_x_178:
[----:B-1----:R1:W3:Y:S02]  /*a6c0*/  SYNCS.PHASECHK.TRANS64.TRYWAIT P0, [R0+URZ], R3 ;  /* 0x00000003000075a7 */ /* 0x0022e400080011ff */
[----:B---3--:R-:W-:Y:S05]  /*a6d0*/  @!P0 NANOSLEEP.SYNCS 0x989680 ;  /* 0x009896800000895d */ /* 0x008fea0003900000 */
[----:B------:R-:W3:Y:S02]  /*a6e0*/  @!P0 SYNCS.PHASECHK.TRANS64 P0, [R0+URZ], R3 ;  /* 0x00000003000085a7 */ /* 0x000ee400080010ff */
[----:B---3--:R-:W-:Y:S05]  /*a6f0*/  @!P0 BRA `(.L_x_178) ;  /* 0xfffffffc00f08947 */ /* 0x008fea000383ffff */
[----:B------:R-:W-:Y:S05]  /*a700*/  BRA `(.L_x_179) ;  /* 0xffffff8400f87947 */ /* 0x000fea000383ffff */
.L_x_51:
[----:B------:R-:W-:-:S07]  /*a710*/  MOV R0, UR5 ;  /* 0x0000000500007c02 */ /* 0x000fce0008000f00 */
.L_x_180:
[----:B-1----:R1:W3:Y:S02]  /*a720*/  SYNCS.PHASECHK.TRANS64.TRYWAIT P0, [R0+URZ], R3 ;  /* 0x00000003000075a7 */ /* 0x0022e400080011ff */
[----:B---3--:R-:W-:Y:S05]  /*a730*/  @!P0 NANOSLEEP.SYNCS 0x989680 ;  /* 0x009896800000895d */ /* 0x008fea0003900000 */
[----:B------:R-:W3:Y:S02]  /*a740*/  @!P0 SYNCS.PHASECHK.TRANS64 P0, [R0+URZ], R3 ;  /* 0x00000003000085a7 */ /* 0x000ee400080010ff */
[----:B---3--:R-:W-:Y:S05]  /*a750*/  @!P0 BRA `(.L_x_180) ;  /* 0xfffffffc00f08947 */ /* 0x008fea000383ffff */
[----:B------:R-:W-:Y:S05]  /*a760*/  BRA `(.L_x_181) ;  /* 0xffffff8800047947 */ /* 0x000fea000383ffff */
.L_x_52:
[----:B------:R-:W-:-:S07]  /*a770*/  MOV R0, UR5 ;  /* 0x0000000500007c02 */ /* 0x000fce0008000f00 */
.L_x_182:
[----:B-1----:R1:W3:Y:S02]  /*a780*/  SYNCS.PHASECHK.TRANS64.TRYWAIT P0, [R0+URZ], R3 ;  /* 0x00000003000075a7 */ /* 0x0022e400080011ff */
[----:B---3--:R-:W-:Y:S05]  /*a790*/  @!P0 NANOSLEEP.SYNCS 0x989680 ;  /* 0x009896800000895d */ /* 0x008fea0003900000 */
[----:B------:R-:W3:Y:S02]  /*a7a0*/  @!P0 SYNCS.PHASECHK.TRANS64 P0, [R0+URZ], R3 ;  /* 0x00000003000085a7 */ /* 0x000ee400080010ff */
[----:B---3--:R-:W-:Y:S05]  /*a7b0*/  @!P0 BRA `(.L_x_182) ;  /* 0xfffffffc00f08947 */ /* 0x008fea000383ffff */
[----:B------:R-:W-:Y:S05]  /*a7c0*/  BRA `(.L_x_183) ;  /* 0xffffff8800107947 */ /* 0x000fea000383ffff */
.L_x_53:
[----:B------:R-:W-:-:S07]  /*a7d0*/  MOV R0, UR5 ;  /* 0x0000000500007c02 */ /* 0x000fce0008000f00 */
.L_x_184:
[----:B-1----:R1:W3:Y:S02]  /*a7e0*/  SYNCS.PHASECHK.TRANS64.TRYWAIT P0, [R0+URZ], R3 ;  /* 0x00000003000075a7 */ /* 0x0022e400080011ff */
[----:B---3--:R-:W-:Y:S05]  /*a7f0*/  @!P0 NANOSLEEP.SYNCS 0x989680 ;  /* 0x009896800000895d */ /* 0x008fea0003900000 */
[----:B------:R-:W3:Y:S02]  /*a800*/  @!P0 SYNCS.PHASECHK.TRANS64 P0, [R0+URZ], R3 ;  /* 0x00000003000085a7 */ /* 0x000ee400080010ff */
[----:B---3--:R-:W-:Y:S05]  /*a810*/  @!P0 BRA `(.L_x_184) ;  /* 0xfffffffc00f08947 */ /* 0x008fea000383ffff */
[----:B------:R-:W-:Y:S05]  /*a820*/  BRA `(.L_x_185) ;  /* 0xffffff88001c7947 */ /* 0x000fea000383ffff */
.L_x_54:
[----:B------:R-:W-:-:S07]  /*a830*/  MOV R0, UR5 ;  /* 0x0000000500007c02 */ /* 0x000fce0008000f00 */
.L_x_186:
[----:B-1----:R1:W3:Y:S02]  /*a840*/  SYNCS.PHASECHK.TRANS64.TRYWAIT P0, [R0+URZ], R3 ;  /* 0x00000003000075a7 */ /* 0x0022e400080011ff */
[----:B---3--:R-:W-:Y:S05]  /*a850*/  @!P0 NANOSLEEP.SYNCS 0x989680 ;  /* 0x009896800000895d */ /* 0x008fea0003900000 */
[----:B------:R-:W3:Y:S02]  /*a860*/  @!P0 SYNCS.PHASECHK.TRANS64 P0, [R0+URZ], R3 ;  /* 0x00000003000085a7 */ /* 0x000ee400080010ff */
[----:B---3--:R-:W-:Y:S05]  /*a870*/  @!P0 BRA `(.L_x_186) ;  /* 0xfffffffc00f08947 */ /* 0x008fea000383ffff */
[----:B------:R-:W-:Y:S05]  /*a880*/  BRA `(.L_x_187) ;  /* 0xffffff8800287947 */ /* 0x000fea000383ffff */
.L_x_55:
[----:B------:R-:W-:-:S07]  /*a890*/  MOV R0, UR5 ;  /* 0x0000000500007c02 */ /* 0x000fce0008000f00 */
.L_x_188:
[----:B-1----:R1:W3:Y:S02]  /*a8a0*/  SYNCS.PHASECHK.TRANS64.TRYWAIT P0, [R0+URZ], R3 ;  /* 0x00000003000075a7 */ /* 0x0022e400080011ff */
[----:B---3--:R-:W-:Y:S05]  /*a8b0*/  @!P0 NANOSLEEP.SYNCS 0x989680 ;  /* 0x009896800000895d */ /* 0x008fea0003900000 */
[----:B------:R-:W3:Y:S02]  /*a8c0*/  @!P0 SYNCS.PHASECHK.TRANS64 P0, [R0+URZ], R3 ;  /* 0x00000003000085a7 */ /* 0x000ee400080010ff */
[----:B---3--:R-:W-:Y:S05]  /*a8d0*/  @!P0 BRA `(.L_x_188) ;  /* 0xfffffffc00f08947 */ /* 0x008fea000383ffff */
[----:B------:R-:W-:Y:S05]  /*a8e0*/  BRA `(.L_x_189) ;  /* 0xffffff8800347947 */ /* 0x000fea000383ffff */
.L_x_56:
[----:B------:R-:W-:-:S07]  /*a8f0*/  MOV R0, UR5 ;  /* 0x0000000500007c02 */ /* 0x000fce0008000f00 */
.L_x_190:
[----:B-1----:R1:W3:Y:S02]  /*a900*/  SYNCS.PHASECHK.TRANS64.TRYWAIT P0, [R0+URZ], R3 ;  /* 0x00000003000075a7 */ /* 0x0022e400080011ff */
[----:B---3--:R-:W-:Y:S05]  /*a910*/  @!P0 NANOSLEEP.SYNCS 0x989680 ;  /* 0x009896800000895d */ /* 0x008fea0003900000 */
[----:B------:R-:W3:Y:S02]  /*a920*/  @!P0 SYNCS.PHASECHK.TRANS64 P0, [R0+URZ], R3 ;  /* 0x00000003000085a7 */ /* 0x000ee400080010ff */
[----:B---3--:R-:W-:Y:S05]  /*a930*/  @!P0 BRA `(.L_x_190) ;  /* 0xfffffffc00f08947 */ /* 0x008fea000383ffff */
[----:B------:R-:W-:Y:S05]  /*a940*/  BRA `(.L_x_191) ;  /* 0xffffff8800407947 */ /* 0x000fea000383ffff */
.L_x_57:
[----:B------:R-:W-:-:S07]  /*a950*/  MOV R0, UR5 ;  /* 0x0000000500007c02 */ /* 0x000fce0008000f00 */
.L_x_192:
[----:B-1----:R1:W3:Y:S02]  /*a960*/  SYNCS.PHASECHK.TRANS64.TRYWAIT P0, [R0+URZ], R3 ;  /* 0x00000003000075a7 */ /* 0x0022e400080011ff */
[----:B---3--:R-:W-:Y:S05]  /*a970*/  @!P0 NANOSLEEP.SYNCS 0x989680 ;  /* 0x009896800000895d */ /* 0x008fea0003900000 */
[----:B------:R-:W3:Y:S02]  /*a980*/  @!P0 SYNCS.PHASECHK.TRANS64 P0, [R0+URZ], R3 ;  /* 0x00000003000085a7 */ /* 0x000ee400080010ff */
[----:B---3--:R-:W-:Y:S05]  /*a990*/  @!P0 BRA `(.L_x_192) ;  /* 0xfffffffc00f08947 */ /* 0x008fea000383ffff */
[----:B------:R-:W-:Y:S05]  /*a9a0*/  BRA `(.L_x_193) ;  /* 0xffffff88004c7947 */ /* 0x000fea000383ffff */
.L_x_58:
[----:B------:R-:W-:-:S07]  /*a9b0*/  MOV R0, UR5 ;  /* 0x0000000500007c02 */ /* 0x000fce0008000f00 */
.L_x_194:
[----:B-1----:R1:W3:Y:S02]  /*a9c0*/  SYNCS.PHASECHK.TRANS64.TRYWAIT P0, [R0+URZ], R3 ;  /* 0x00000003000075a7 */ /* 0x0022e400080011ff */
[----:B---3--:R-:W-:Y:S05]  /*a9d0*/  @!P0 NANOSLEEP.SYNCS 0x989680 ;  /* 0x009896800000895d */ /* 0x008fea0003900000 */
[----:B------:R-:W3:Y:S02]  /*a9e0*/  @!P0 SYNCS.PHASECHK.TRANS64 P0, [R0+URZ], R3 ;  /* 0x00000003000085a7 */ /* 0x000ee400080010ff */
[----:B---3--:R-:W-:Y:S05]  /*a9f0*/  @!P0 BRA `(.L_x_194) ;  /* 0xfffffffc00f08947 */ /* 0x008fea000383ffff */
[----:B------:R-:W-:Y:S05]  /*aa00*/  BRA `(.L_x_195) ;  /* 0xffffff8800587947 */ /* 0x000fea000383ffff */
.L_x_61:
[----:B--2---:R2:W3:Y:S02]  /*aa10*/  SYNCS.PHASECHK.TRANS64.TRYWAIT P0, [R0+URZ+0x1b0], R5 ;  /* 0x0001b005000075a7 */ /* 0x0044e400080011ff */
[----:B---3--:R-:W-:Y:S05]  /*aa20*/  @!P0 NANOSLEEP.SYNCS 0x989680 ;  /* 0x009896800000895d */ /* 0x008fea0003900000 */
[----:B------:R-:W3:Y:S02]  /*aa30*/  @!P0 SYNCS.PHASECHK.TRANS64 P0, [R0+URZ+0x1b0], R5 ;  /* 0x0001b005000085a7 */ /* 0x000ee400080010ff */
[----:B---3--:R-:W-:Y:S05]  /*aa40*/  @!P0 BRA `(.L_x_61) ;  /* 0xfffffffc00f08947 */ /* 0x008fea000383ffff */
[----:B------:R-:W-:Y:S05]  /*aa50*/  BRA `(.L_x_196) ;  /* 0xffffff8800bc7947 */ /* 0x000fea000383ffff */
.L_x_62:
[----:B------:R-:W-:-:S07]  /*aa60*/  MOV R0, UR4 ;  /* 0x0000000400007c02 */ /* 0x000fce0008000f00 */
.L_x_197:
[----:B--2---:R2:W3:Y:S02]  /*aa70*/  SYNCS.PHASECHK.TRANS64.TRYWAIT P0, [R0+URZ+0x160], R7 ;  /* 0x00016007000075a7 */ /* 0x0044e400080011ff */
[----:B---3--:R-:W-:Y:S05]  /*aa80*/  @!P0 NANOSLEEP.SYNCS 0x989680 ;  /* 0x009896800000895d */ /* 0x008fea0003900000 */
[----:B------:R-:W3:Y:S02]  /*aa90*/  @!P0 SYNCS.PHASECHK.TRANS64 P0, [R0+URZ+0x160], R7 ;  /* 0x00016007000085a7 */ /* 0x000ee400080010ff */
[----:B---3--:R-:W-:Y:S05]  /*aaa0*/  @!P0 BRA `(.L_x_197) ;  /* 0xfffffffc00f08947 */ /* 0x008fea000383ffff */
[----:B------:R-:W-:Y:S05]  /*aab0*/  BRA `(.L_x_198) ;  /* 0xffffff8800cc7947 */ /* 0x000fea000383ffff */
.L_x_63:
[----:B--2---:R2:W3:Y:S02]  /*aac0*/  SYNCS.PHASECHK.TRANS64.TRYWAIT P1, [R0+URZ+0x150], R5 ;  /* 0x00015005000075a7 */ /* 0x0044e400080211ff */
[----:B---3--:R-:W-:Y:S05]  /*aad0*/  @!P1 NANOSLEEP.SYNCS 0x989680 ;  /* 0x009896800000995d */ /* 0x008fea0003900000 */
[----:B------:R-:W3:Y:S02]  /*aae0*/  @!P1 SYNCS.PHASECHK.TRANS64 P1, [R0+URZ+0x150], R5 ;  /* 0x00015005000095a7 */ /* 0x000ee400080210ff */
[----:B---3--:R-:W-:Y:S05]  /*aaf0*/  @!P1 BRA `(.L_x_63) ;  /* 0xfffffffc00f09947 */ /* 0x008fea000383ffff */
[----:B------:R-:W-:Y:S05]  /*ab00*/  BRA `(.L_x_199) ;  /* 0xffffff8800fc7947 */ /* 0x000fea000383ffff */
.L_x_66:
[----:B------:R-:W-:-:S07]  /*ab10*/  MOV R0, UR4 ;  /* 0x0000000400007c02 */ /* 0x000fce0008000f00 */
.L_x_200:
[----:B--2---:R2:W3:Y:S02]  /*ab20*/  SYNCS.PHASECHK.TRANS64.TRYWAIT P0, [R0+URZ+0x160], R3 ;  /* 0x00016003000075a7 */ /* 0x0044e400080011ff */
[----:B---3--:R-:W-:Y:S05]  /*ab30*/  @!P0 NANOSLEEP.SYNCS 0x989680 ;  /* 0x009896800000895d */ /* 0x008fea0003900000 */
[----:B------:R-:W3:Y:S02]  /*ab40*/  @!P0 SYNCS.PHASECHK.TRANS64 P0, [R0+URZ+0x160], R3 ;  /* 0x00016003000085a7 */ /* 0x000ee400080010ff */
[----:B---3--:R-:W-:Y:S05]  /*ab50*/  @!P0 BRA `(.L_x_200) ;  /* 0xfffffffc00f08947 */ /* 0x008fea000383ffff */
[----:B------:R-:W-:Y:S05]  /*ab60*/  BRA `(.L_x_65) ;  /* 0xffffff8c00507947 */ /* 0x000fea000383ffff */
.L_x_75:
[----:B--2---:R-:W-:-:S04]  /*ab70*/  MOV R5, UR5 ;  /* 0x0000000500057c02 */ /* 0x004fc80008000f00 */
[----:B------:R2:W3:Y:S03]  /*ab80*/  SYNCS.PHASECHK.TRANS64.TRYWAIT P0, [R5+URZ+0x8], R6 ;  /* 0x00000806050075a7 */ /* 0x0004e600080011ff */
[----:B---3--:R-:W-:Y:S05]  /*ab90*/  @!P0 NANOSLEEP.SYNCS 0x989680 ;  /* 0x009896800000895d */ /* 0x008fea0003900000 */
[----:B------:R-:W3:Y:S02]  /*aba0*/  @!P0 SYNCS.PHASECHK.TRANS64 P0, [R5+URZ+0x8], R6 ;  /* 0x00000806050085a7 */ /* 0x000ee400080010ff */
[----:B---3--:R-:W-:Y:S05]  /*abb0*/  @!P0 BRA `(.L_x_75) ;  /* 0xfffffffc00ec8947 */ /* 0x008fea000383ffff */
[----:B------:R-:W-:Y:S05]  /*abc0*/  BRA `(.L_x_74) ;  /* 0xffffff9000087947 */ /* 0x000fea000383ffff */
.L_x_77:
[----:B------:R-:W-:Y:S01]  /*abd0*/  BSSY B0, `(.L_x_201) ;  /* 0x0000006000007945 */ /* 0x000fe20003800000 */
[----:B------:R-:W-:-:S07]  /*abe0*/  MOV R15, 0xffffffff ;  /* 0xffffffff000f7802 */ /* 0x000fce0000000f00 */
[----:B-12--5:R-:W-:Y:S05]  /*abf0*/  WARPSYNC.COLLECTIVE R15, `(.L_x_202) ;  /* 0x000000000f0c7348 */ /* 0x026fea0003c00000 */
[----:B------:R-:W-:Y:S02]  /*ac00*/  ELECT P6, UR79, PT ;  /* 0x00000000004f782f */ /* 0x000fe400038c0000 */
[----:B------:R-:W-:Y:S01]  /*ac10*/  MOV R14, UR79 ;  /* 0x0000004f000e7c02 */ /* 0x000fe20008000f00 */
[----:B-12--5:R-:W-:Y:S10]  /*ac20*/  ENDCOLLECTIVE ;  /* 0x000000000000791b */ /* 0x026ff40003800000 */
.L_x_202:
[----:B------:R-:W-:Y:S05]  /*ac30*/  BSYNC B0 ;  /* 0x0000000000007941 */ /* 0x000fea0003800000 */
.L_x_201:
[----:B------:R-:W-:Y:S01]  /*ac40*/  PLOP3.LUT P0, PT, P6, PT, PT, 0x80, 0x8 ;  /* 0x000000000008781c */ /* 0x000fe2000370f070 */
[----:B------:R-:W-:-:S12]  /*ac50*/  BRA `(.L_x_203) ;  /* 0xffffff9000347947 */ /* 0x000fd8000383ffff */
.L_x_79:
[----:B--2---:R-:W-:-:S04]  /*ac60*/  MOV R3, UR5 ;  /* 0x0000000500037c02 */ /* 0x004fc80008000f00 */
[----:B------:R2:W3:Y:S03]  /*ac70*/  SYNCS.PHASECHK.TRANS64.TRYWAIT P0, [R3+URZ+0x8], R4 ;  /* 0x00000804030075a7 */ /* 0x0004e600080011ff */
[----:B---3--:R-:W-:Y:S05]  /*ac80*/  @!P0 NANOSLEEP.SYNCS 0x989680 ;  /* 0x009896800000895d */ /* 0x008fea0003900000 */
[----:B------:R-:W3:Y:S02]  /*ac90*/  @!P0 SYNCS.PHASECHK.TRANS64 P0, [R3+URZ+0x8], R4 ;  /* 0x00000804030085a7 */ /* 0x000ee400080010ff */
[----:B---3--:R-:W-:Y:S05]  /*aca0*/  @!P0 BRA `(.L_x_79) ;  /* 0xfffffffc00ec8947 */ /* 0x008fea000383ffff */
[----:B------:R-:W-:Y:S05]  /*acb0*/  BRA `(.L_x_78) ;  /* 0xffffff9000387947 */ /* 0x000fea000383ffff */
.L_x_80:
[----:B-1----:R1:W2:Y:S02]  /*acc0*/  SYNCS.PHASECHK.TRANS64.TRYWAIT P0, [R0+URZ+0x150], R5 ;  /* 0x00015005000075a7 */ /* 0x0022a400080011ff */
[----:B--2---:R-:W-:Y:S05]  /*acd0*/  @!P0 NANOSLEEP.SYNCS 0x989680 ;  /* 0x009896800000895d */ /* 0x004fea0003900000 */
[----:B------:R-:W2:Y:S02]  /*ace0*/  @!P0 SYNCS.PHASECHK.TRANS64 P0, [R0+URZ+0x150], R5 ;  /* 0x00015005000085a7 */ /* 0x000ea400080010ff */
[----:B--2---:R-:W-:Y:S05]  /*acf0*/  @!P0 BRA `(.L_x_80) ;  /* 0xfffffffc00f08947 */ /* 0x004fea000383ffff */
[----:B------:R-:W-:Y:S05]  /*ad00*/  BRA `(.L_x_204) ;  /* 0xffffff9400147947 */ /* 0x000fea000383ffff */
.L_x_82:
[----:B------:R-:W-:-:S07]  /*ad10*/  MOV R0, UR23 ;  /* 0x0000001700007c02 */ /* 0x000fce0008000f00 */
.L_x_205:
[----:B-1----:R1:W2:Y:S02]  /*ad20*/  SYNCS.PHASECHK.TRANS64.TRYWAIT P0, [R0+URZ+0x190], R5 ;  /* 0x00019005000075a7 */ /* 0x0022a400080011ff */
[----:B--2---:R-:W-:Y:S05]  /*ad30*/  @!P0 NANOSLEEP.SYNCS 0x989680 ;  /* 0x009896800000895d */ /* 0x004fea0003900000 */
[----:B------:R-:W2:Y:S02]  /*ad40*/  @!P0 SYNCS.PHASECHK.TRANS64 P0, [R0+URZ+0x190], R5 ;  /* 0x00019005000085a7 */ /* 0x000ea400080010ff */
[----:B--2---:R-:W-:Y:S05]  /*ad50*/  @!P0 BRA `(.L_x_205) ;  /* 0xfffffffc00f08947 */ /* 0x004fea000383ffff */
[----:B------:R-:W-:Y:S05]  /*ad60*/  BRA `(.L_x_206) ;  /* 0xffffff9400607947 */ /* 0x000fea000383ffff */
.L_x_85:
[----:B------:R-:W-:Y:S07]  /*ad70*/  MOV R0, UR5 ;  /* 0x0000000500007c02 */ /* 0x000fee0008000f00 */
.L_x_207:
[----:B-1----:R1:W2:Y:S02]  /*ad80*/  SYNCS.PHASECHK.TRANS64.TRYWAIT P0, [R0+URZ], R5 ;  /* 0x00000005000075a7 */ /* 0x0022a400080011ff */
[----:B--2---:R-:W-:Y:S05]  /*ad90*/  @!P0 NANOSLEEP.SYNCS 0x989680 ;  /* 0x009896800000895d */ /* 0x004fea0003900000 */
[----:B------:R-:W2:Y:S02]  /*ada0*/  @!P0 SYNCS.PHASECHK.TRANS64 P0, [R0+URZ], R5 ;  /* 0x00000005000085a7 */ /* 0x000ea400080010ff */
[----:B--2---:R-:W-:Y:S05]  /*adb0*/  @!P0 BRA `(.L_x_207) ;  /* 0xfffffffc00f08947 */ /* 0x004fea000383ffff */
[----:B------:R-:W-:Y:S05]  /*adc0*/  BRA `(.L_x_84) ;  /* 0xffffff9400747947 */ /* 0x000fea000383ffff */
.L_x_89:
[----:B-1----:R-:W-:-:S07]  /*add0*/  MOV R0, UR4 ;  /* 0x0000000400007c02 */ /* 0x002fce0008000f00 */
.L_x_208:
[----:B-1----:R1:W2:Y:S02]  /*ade0*/  SYNCS.PHASECHK.TRANS64.TRYWAIT P0, [R0+URZ], R3 ;  /* 0x00000003000075a7 */ /* 0x0022a400080011ff */
[----:B--2---:R-:W-:Y:S05]  /*adf0*/  @!P0 NANOSLEEP.SYNCS 0x989680 ;  /* 0x009896800000895d */ /* 0x004fea0003900000 */
[----:B------:R-:W2:Y:S02]  /*ae00*/  @!P0 SYNCS.PHASECHK.TRANS64 P0, [R0+URZ], R3 ;  /* 0x00000003000085a7 */ /* 0x000ea400080010ff */
[----:B--2---:R-:W-:Y:S05]  /*ae10*/  @!P0 BRA `(.L_x_208) ;  /* 0xfffffffc00f08947 */ /* 0x004fea000383ffff */
[----:B------:R-:W-:Y:S05]  /*ae20*/  BRA `(.L_x_209) ;  /* 0xffffff9800407947 */ /* 0x000fea000383ffff */
.L_x_90:
[----:B------:R-:W-:-:S07]  /*ae30*/  MOV R0, UR5 ;  /* 0x0000000500007c02 */ /* 0x000fce0008000f00 */
.L_x_210:
[----:B-1----:R1:W2:Y:S02]  /*ae40*/  SYNCS.PHASECHK.TRANS64.TRYWAIT P0, [R0+URZ], R3 ;  /* 0x00000003000075a7 */ /* 0x0022a400080011ff */
[----:B--2---:R-:W-:Y:S05]  /*ae50*/  @!P0 NANOSLEEP.SYNCS 0x989680 ;  /* 0x009896800000895d */ /* 0x004fea0003900000 */
[----:B------:R-:W2:Y:S02]  /*ae60*/  @!P0 SYNCS.PHASECHK.TRANS64 P0, [R0+URZ], R3 ;  /* 0x00000003000085a7 */ /* 0x000ea400080010ff */
[----:B--2---:R-:W-:Y:S05]  /*ae70*/  @!P0 BRA `(.L_x_210) ;  /* 0xfffffffc00f08947 */ /* 0x004fea000383ffff */
[----:B------:R-:W-:Y:S05]  /*ae80*/  BRA `(.L_x_211) ;  /* 0xffffff98004c7947 */ /* 0x000fea000383ffff */
.L_x_91:
[----:B------:R-:W-:-:S07]  /*ae90*/  MOV R0, UR5 ;  /* 0x0000000500007c02 */ /* 0x000fce0008000f00 */
.L_x_212:
[----:B-1----:R1:W2:Y:S02]  /*aea0*/  SYNCS.PHASECHK.TRANS64.TRYWAIT P0, [R0+URZ], R3 ;  /* 0x00000003000075a7 */ /* 0x0022a400080011ff */
[----:B--2---:R-:W-:Y:S05]  /*aeb0*/  @!P0 NANOSLEEP.SYNCS 0x989680 ;  /* 0x009896800000895d */ /* 0x004fea0003900000 */
[----:B------:R-:W2:Y:S02]  /*aec0*/  @!P0 SYNCS.PHASECHK.TRANS64 P0, [R0+URZ], R3 ;  /* 0x00000003000085a7 */ /* 0x000ea400080010ff */
[----:B--2---:R-:W-:Y:S05]  /*aed0*/  @!P0 BRA `(.L_x_212) ;  /* 0xfffffffc00f08947 */ /* 0x004fea000383ffff */
[----:B------:R-:W-:Y:S05]  /*aee0*/  BRA `(.L_x_213) ;  /* 0xffffff9800587947 */ /* 0x000fea000383ffff */
.L_x_94:
[----:B------:R-:W-:-:S07]  /*aef0*/  MOV R0, UR17 ;  /* 0x0000001100007c02 */ /* 0x000fce0008000f00 */
.L_x_214:
[----:B-1----:R1:W2:Y:S02]  /*af00*/  SYNCS.PHASECHK.TRANS64.TRYWAIT P1, [R0+URZ+0x1d0], R3 ;  /* 0x0001d003000075a7 */ /* 0x0022a400080211ff */
[----:B--2---:R-:W-:Y:S05]  /*af10*/  @!P1 NANOSLEEP.SYNCS 0x989680 ;  /* 0x009896800000995d */ /* 0x004fea0003900000 */
[----:B------:R-:W2:Y:S02]  /*af20*/  @!P1 SYNCS.PHASECHK.TRANS64 P1, [R0+URZ+0x1d0], R3 ;  /* 0x0001d003000095a7 */ /* 0x000ea400080210ff */
[----:B--2---:R-:W-:Y:S05]  /*af30*/  @!P1 BRA `(.L_x_214) ;  /* 0xfffffffc00f09947 */ /* 0x004fea000383ffff */
[----:B------:R-:W-:Y:S05]  /*af40*/  BRA `(.L_x_215) ;  /* 0xffffff9800a47947 */ /* 0x000fea000383ffff */
.L_x_99:
[----:B-1----:R1:W2:Y:S02]  /*af50*/  SYNCS.PHASECHK.TRANS64.TRYWAIT P0, [R8+URZ+0x150], R5 ;  /* 0x00015005080075a7 */ /* 0x0022a400080011ff */
[----:B--2---:R-:W-:Y:S05]  /*af60*/  @!P0 NANOSLEEP.SYNCS 0x989680 ;  /* 0x009896800000895d */ /* 0x004fea0003900000 */
[----:B------:R-:W2:Y:S02]  /*af70*/  @!P0 SYNCS.PHASECHK.TRANS64 P0, [R8+URZ+0x150], R5 ;  /* 0x00015005080085a7 */ /* 0x000ea400080010ff */
[----:B--2---:R-:W-:Y:S05]  /*af80*/  @!P0 BRA `(.L_x_99) ;  /* 0xfffffffc00f08947 */ /* 0x004fea000383ffff */
[----:B------:R-:W-:Y:S05]  /*af90*/  BRA `(.L_x_216) ;  /* 0xffffff9c00ec7947 */ /* 0x000fea000383ffff */
.L_x_102:
[----:B------:R-:W-:Y:S07]  /*afa0*/  MOV R0, UR21 ;  /* 0x0000001500007c02 */ /* 0x000fee0008000f00 */
.L_x_217:
[----:B-1----:R1:W2:Y:S02]  /*afb0*/  SYNCS.PHASECHK.TRANS64.TRYWAIT P1, [R0+URZ+0x148], R5 ;  /* 0x00014805000075a7 */ /* 0x0022a400080211ff */
[----:B--2---:R-:W-:Y:S05]  /*afc0*/  @!P1 NANOSLEEP.SYNCS 0x989680 ;  /* 0x009896800000995d */ /* 0x004fea0003900000 */
[----:B------:R-:W2:Y:S02]  /*afd0*/  @!P1 SYNCS.PHASECHK.TRANS64 P1, [R0+URZ+0x148], R5 ;  /* 0x00014805000095a7 */ /* 0x000ea400080210ff */
[----:B--2---:R-:W-:Y:S05]  /*afe0*/  @!P1 BRA `(.L_x_217) ;  /* 0xfffffffc00f09947 */ /* 0x004fea000383ffff */
[----:B------:R-:W-:Y:S05]  /*aff0*/  BRA `(.L_x_101) ;  /* 0xffffffa400687947 */ /* 0x000fea000383ffff */
.L_x_105:
[----:B-1----:R-:W-:Y:S07]  /*b000*/  MOV R5, UR21 ;  /* 0x0000001500057c02 */ /* 0x002fee0008000f00 */
.L_x_218:
[----:B-1----:R1:W2:Y:S02]  /*b010*/  SYNCS.PHASECHK.TRANS64.TRYWAIT P0, [R5+URZ+0x120], R4 ;  /* 0x00012004050075a7 */ /* 0x0022a400080011ff */
[----:B--2---:R-:W-:Y:S05]  /*b020*/  @!P0 NANOSLEEP.SYNCS 0x989680 ;  /* 0x009896800000895d */ /* 0x004fea0003900000 */
[----:B------:R-:W2:Y:S02]  /*b030*/  @!P0 SYNCS.PHASECHK.TRANS64 P0, [R5+URZ+0x120], R4 ;  /* 0x00012004050085a7 */ /* 0x000ea400080010ff */
[----:B--2---:R-:W-:Y:S05]  /*b040*/  @!P0 BRA `(.L_x_218) ;  /* 0xfffffffc00f08947 */ /* 0x004fea000383ffff */
[----:B------:R-:W-:Y:S05]  /*b050*/  BRA `(.L_x_219) ;  /* 0xffffffa400c07947 */ /* 0x000fea000383ffff */
.L_x_106:
[----:B------:R-:W-:Y:S07]  /*b060*/  MOV R5, UR21 ;  /* 0x0000001500057c02 */ /* 0x000fee0008000f00 */
.L_x_220:
[----:B-1----:R1:W2:Y:S02]  /*b070*/  SYNCS.PHASECHK.TRANS64.TRYWAIT P0, [R5+URZ+0x128], R4 ;  /* 0x00012804050075a7 */ /* 0x0022a400080011ff */
[----:B--2---:R-:W-:Y:S05]  /*b080*/  @!P0 NANOSLEEP.SYNCS 0x989680 ;  /* 0x009896800000895d */ /* 0x004fea0003900000 */
[----:B------:R-:W2:Y:S02]  /*b090*/  @!P0 SYNCS.PHASECHK.TRANS64 P0, [R5+URZ+0x128], R4 ;  /* 0x00012804050085a7 */ /* 0x000ea400080010ff */
[----:B--2---:R-:W-:Y:S05]  /*b0a0*/  @!P0 BRA `(.L_x_220) ;  /* 0xfffffffc00f08947 */ /* 0x004fea000383ffff */
[----:B------:R-:W-:Y:S05]  /*b0b0*/  BRA `(.L_x_221) ;  /* 0xffffffa400f87947 */ /* 0x000fea000383ffff */
.L_x_107:
[----:B-1----:R-:W-:Y:S07]  /*b0c0*/  MOV R5, UR21 ;  /* 0x0000001500057c02 */ /* 0x002fee0008000f00 */
.L_x_222:
[----:B-1----:R1:W2:Y:S02]  /*b0d0*/  SYNCS.PHASECHK.TRANS64.TRYWAIT P0, [R5+URZ+0x130], R4 ;  /* 0x00013004050075a7 */ /* 0x0022a400080011ff */
[----:B--2---:R-:W-:Y:S05]  /*b0e0*/  @!P0 NANOSLEEP.SYNCS 0x989680 ;  /* 0x009896800000895d */ /* 0x004fea0003900000 */
[----:B------:R-:W2:Y:S02]  /*b0f0*/  @!P0 SYNCS.PHASECHK.TRANS64 P0, [R5+URZ+0x130], R4 ;  /* 0x00013004050085a7 */ /* 0x000ea400080010ff */
[----:B--2---:R-:W-:Y:S05]  /*b100*/  @!P0 BRA `(.L_x_222) ;  /* 0xfffffffc00f08947 */ /* 0x004fea000383ffff */
[----:B------:R-:W-:Y:S05]  /*b110*/  BRA `(.L_x_223) ;  /* 0xffffffa8003c7947 */ /* 0x000fea000383ffff */
.L_x_108:
[----:B-1----:R-:W-:Y:S07]  /*b120*/  MOV R5, UR21 ;  /* 0x0000001500057c02 */ /* 0x002fee0008000f00 */
.L_x_224:
[----:B-1----:R1:W2:Y:S02]  /*b130*/  SYNCS.PHASECHK.TRANS64.TRYWAIT P0, [R5+URZ+0x138], R4 ;  /* 0x00013804050075a7 */ /* 0x0022a400080011ff */
[----:B--2---:R-:W-:Y:S05]  /*b140*/  @!P0 NANOSLEEP.SYNCS 0x989680 ;  /* 0x009896800000895d */ /* 0x004fea0003900000 */
[----:B------:R-:W2:Y:S02]  /*b150*/  @!P0 SYNCS.PHASECHK.TRANS64 P0, [R5+URZ+0x138], R4 ;  /* 0x00013804050085a7 */ /* 0x000ea400080010ff */
[----:B--2---:R-:W-:Y:S05]  /*b160*/  @!P0 BRA `(.L_x_224) ;  /* 0xfffffffc00f08947 */ /* 0x004fea000383ffff */
[----:B------:R-:W-:Y:S05]  /*b170*/  BRA `(.L_x_225) ;  /* 0xffffffa800847947 */ /* 0x000fea000383ffff */
.L_x_110:
[----:B------:R-:W-:-:S07]  /*b180*/  MOV R0, UR21 ;  /* 0x0000001500007c02 */ /* 0x000fce0008000f00 */
.L_x_226:
[----:B-1----:R1:W2:Y:S02]  /*b190*/  SYNCS.PHASECHK.TRANS64.TRYWAIT P0, [R0+URZ+0x120], R3 ;  /* 0x00012003000075a7 */ /* 0x0022a400080011ff */
[----:B--2---:R-:W-:Y:S05]  /*b1a0*/  @!P0 NANOSLEEP.SYNCS 0x989680 ;  /* 0x009896800000895d */ /* 0x004fea0003900000 */
[----:B------:R-:W2:Y:S02]  /*b1b0*/  @!P0 SYNCS.PHASECHK.TRANS64 P0, [R0+URZ+0x120], R3 ;  /* 0x00012003000085a7 */ /* 0x000ea400080010ff */
[----:B--2---:R-:W-:Y:S05]  /*b1c0*/  @!P0 BRA `(.L_x_226) ;  /* 0xfffffffc00f08947 */ /* 0x004fea000383ffff */
[----:B------:R-:W-:Y:S05]  /*b1d0*/  BRA `(.L_x_227) ;  /* 0xffffffa800fc7947 */ /* 0x000fea000383ffff */
.L_x_111:
[----:B-1----:R-:W-:-:S07]  /*b1e0*/  MOV R0, UR21 ;  /* 0x0000001500007c02 */ /* 0x002fce0008000f00 */
.L_x_228:
[----:B-1----:R1:W2:Y:S02]  /*b1f0*/  SYNCS.PHASECHK.TRANS64.TRYWAIT P0, [R0+URZ+0x128], R3 ;  /* 0x00012803000075a7 */ /* 0x0022a400080011ff */
[----:B--2---:R-:W-:Y:S05]  /*b200*/  @!P0 NANOSLEEP.SYNCS 0x989680 ;  /* 0x009896800000895d */ /* 0x004fea0003900000 */
[----:B------:R-:W2:Y:S02]  /*b210*/  @!P0 SYNCS.PHASECHK.TRANS64 P0, [R0+URZ+0x128], R3 ;  /* 0x00012803000085a7 */ /* 0x000ea400080010ff */
[----:B--2---:R-:W-:Y:S05]  /*b220*/  @!P0 BRA `(.L_x_228) ;  /* 0xfffffffc00f08947 */ /* 0x004fea000383ffff */
[----:B------:R-:W-:Y:S05]  /*b230*/  BRA `(.L_x_229) ;  /* 0xffffffa800ec7947 */ /* 0x000fea000383ffff */
.L_x_112:
[----:B-1----:R-:W-:-:S07]  /*b240*/  MOV R0, UR21 ;  /* 0x0000001500007c02 */ /* 0x002fce0008000f00 */
.L_x_230:
[----:B-1----:R1:W2:Y:S02]  /*b250*/  SYNCS.PHASECHK.TRANS64.TRYWAIT P0, [R0+URZ+0x130], R3 ;  /* 0x00013003000075a7 */ /* 0x0022a400080011ff */
[----:B--2---:R-:W-:Y:S05]  /*b260*/  @!P0 NANOSLEEP.SYNCS 0x989680 ;  /* 0x009896800000895d */ /* 0x004fea0003900000 */
[----:B------:R-:W2:Y:S02]  /*b270*/  @!P0 SYNCS.PHASECHK.TRANS64 P0, [R0+URZ+0x130], R3 ;  /* 0x00013003000085a7 */ /* 0x000ea400080010ff */
[----:B--2---:R-:W-:Y:S05]  /*b280*/  @!P0 BRA `(.L_x_230) ;  /* 0xfffffffc00f08947 */ /* 0x004fea000383ffff */
[----:B------:R-:W-:Y:S05]  /*b290*/  BRA `(.L_x_231) ;  /* 0xffffffa800dc7947 */ /* 0x000fea000383ffff */
.L_x_114:
[----:B-1----:R1:W2:Y:S02]  /*b2a0*/  SYNCS.PHASECHK.TRANS64.TRYWAIT P0, [R3+URZ+0x150], R0 ;  /* 0x00015000030075a7 */ /* 0x0022a400080011ff */
[----:B--2---:R-:W-:Y:S05]  /*b2b0*/  @!P0 NANOSLEEP.SYNCS 0x989680 ;  /* 0x009896800000895d */ /* 0x004fea0003900000 */
[----:B------:R-:W2:Y:S02]  /*b2c0*/  @!P0 SYNCS.PHASECHK.TRANS64 P0, [R3+URZ+0x150], R0 ;  /* 0x00015000030085a7 */ /* 0x000ea400080010ff */
[----:B--2---:R-:W-:Y:S05]  /*b2d0*/  @!P0 BRA `(.L_x_114) ;  /* 0xfffffffc00f08947 */ /* 0x004fea000383ffff */
[----:B------:R-:W-:Y:S05]  /*b2e0*/  BRA `(.L_x_232) ;  /* 0xffffffac009c7947 */ /* 0x000fea000383ffff */
.L_x_125:
[----:B-1----:R-:W-:Y:S04]  /*b2f0*/  MOV R0, UR44 ;  /* 0x0000002c00007c02 */ /* 0x002fe80008000f00 */
[----:B------:R1:W2:Y:S03]  /*b300*/  SYNCS.PHASECHK.TRANS64.TRYWAIT P1, [R0+URZ+0x100], R5 ;  /* 0x00010005000075a7 */ /* 0x0002a600080211ff */
[----:B--2---:R-:W-:Y:S05]  /*b310*/  @!P1 NANOSLEEP.SYNCS 0x989680 ;  /* 0x009896800000995d */ /* 0x004fea0003900000 */
[----:B------:R-:W2:Y:S02]  /*b320*/  @!P1 SYNCS.PHASECHK.TRANS64 P1, [R0+URZ+0x100], R5 ;  /* 0x00010005000095a7 */ /* 0x000ea400080210ff */
[----:B--2---:R-:W-:Y:S05]  /*b330*/  @!P1 BRA `(.L_x_125) ;  /* 0xfffffffc00ec9947 */ /* 0x004fea000383ffff */
[----:B------:R-:W-:Y:S05]  /*b340*/  BRA `(.L_x_124) ;  /* 0xffffffbc00007947 */ /* 0x000fea000383ffff */
.L_x_127:
[----:B-1----:R1:W4:Y:S02]  /*b350*/  SYNCS.PHASECHK.TRANS64.TRYWAIT P0, [R98+URZ+0x170], R3 ;  /* 0x00017003620075a7 */ /* 0x00232400080011ff */
[----:B----4-:R-:W-:Y:S05]  /*b360*/  @!P0 NANOSLEEP.SYNCS 0x989680 ;  /* 0x009896800000895d */ /* 0x010fea0003900000 */
[----:B------:R-:W4:Y:S02]  /*b370*/  @!P0 SYNCS.PHASECHK.TRANS64 P0, [R98+URZ+0x170], R3 ;  /* 0x00017003620085a7 */ /* 0x000f2400080010ff */
[----:B----4-:R-:W-:Y:S05]  /*b380*/  @!P0 BRA `(.L_x_127) ;  /* 0xfffffffc00f08947 */ /* 0x010fea000383ffff */
[----:B------:R-:W-:Y:S05]  /*b390*/  BRA `(.L_x_126) ;  /* 0xffffffbc00287947 */ /* 0x000fea000383ffff */
.L_x_136:
[----:B---3--:R3:W4:Y:S02]  /*b3a0*/  SYNCS.PHASECHK.TRANS64.TRYWAIT P0, [R3+URZ+0x100], R0 ;  /* 0x00010000030075a7 */ /* 0x00872400080011ff */
[----:B----4-:R-:W-:Y:S05]  /*b3b0*/  @!P0 NANOSLEEP.SYNCS 0x989680 ;  /* 0x009896800000895d */ /* 0x010fea0003900000 */
[----:B------:R-:W4:Y:S02]  /*b3c0*/  @!P0 SYNCS.PHASECHK.TRANS64 P0, [R3+URZ+0x100], R0 ;  /* 0x00010000030085a7 */ /* 0x000f2400080010ff */
[----:B----4-:R-:W-:Y:S05]  /*b3d0*/  @!P0 BRA `(.L_x_136) ;  /* 0xfffffffc00f08947 */ /* 0x010fea000383ffff */
[----:B------:R-:W-:Y:S05]  /*b3e0*/  BRA `(.L_x_135) ;  /* 0xffffffc800047947 */ /* 0x000fea000383ffff */
.L_x_144:
[----:B-1----:R1:W3:Y:S02]  /*b3f0*/  SYNCS.PHASECHK.TRANS64.TRYWAIT P0, [R62+URZ+0x100], R5 ;  /* 0x000100053e0075a7 */ /* 0x0022e400080011ff */
[----:B---3--:R-:W-:Y:S05]  /*b400*/  @!P0 NANOSLEEP.SYNCS 0x989680 ;  /* 0x009896800000895d */ /* 0x008fea0003900000 */
[----:B------:R-:W3:Y:S02]  /*b410*/  @!P0 SYNCS.PHASECHK.TRANS64 P0, [R62+URZ+0x100], R5 ;  /* 0x000100053e0085a7 */ /* 0x000ee400080010ff */
[----:B---3--:R-:W-:Y:S05]  /*b420*/  @!P0 BRA `(.L_x_144) ;  /* 0xfffffffc00f08947 */ /* 0x008fea000383ffff */
[----:B------:R-:W-:Y:S05]  /*b430*/  BRA `(.L_x_143) ;  /* 0xffffffd400087947 */ /* 0x000fea000383ffff */
.L_x_152:
[----:B-1----:R1:W4:Y:S02]  /*b440*/  SYNCS.PHASECHK.TRANS64.TRYWAIT P0, [R61+URZ+0x100], R4 ;  /* 0x000100043d0075a7 */ /* 0x00232400080011ff */
[----:B----4-:R-:W-:Y:S05]  /*b450*/  @!P0 NANOSLEEP.SYNCS 0x989680 ;  /* 0x009896800000895d */ /* 0x010fea0003900000 */
[----:B------:R-:W4:Y:S02]  /*b460*/  @!P0 SYNCS.PHASECHK.TRANS64 P0, [R61+URZ+0x100], R4 ;  /* 0x000100043d0085a7 */ /* 0x000f2400080010ff */
[----:B----4-:R-:W-:Y:S05]  /*b470*/  @!P0 BRA `(.L_x_152) ;  /* 0xfffffffc00f08947 */ /* 0x010fea000383ffff */
[----:B------:R-:W-:Y:S05]  /*b480*/  BRA `(.L_x_151) ;  /* 0xffffffe000087947 */ /* 0x000fea000383ffff */
        .weak           $__internal_0_$__cuda_sm10x_tcgen05_guardrail_trap_col_being_dealloced_not_returned_by_alloc
        .type           $__internal_0_$__cuda_sm10x_tcgen05_guardrail_trap_col_being_dealloced_not_returned_by_alloc,@function
        .size           $__internal_0_$__cuda_sm10x_tcgen05_guardrail_trap_col_being_dealloced_not_returned_by_alloc,($__internal_1_$__cuda_sm10x_tcgen05_guardrail_trap_phase_invalid_during_alloc - $__internal_0_$__cuda_sm10x_tcgen05_guardrail_trap_col_being_dealloced_not_returned_by_alloc)
$__internal_0_$__cuda_sm10x_tcgen05_guardrail_trap_col_being_dealloced_not_returned_by_alloc:
[----:B------:R-:W-:Y:S05]  /*b490*/  BPT.TRAP 0x1 ;  /* 0x000000040000795c */ /* 0x000fea0000300000 */
[----:B------:R-:W-:-:S04]  /*b4a0*/  HFMA2 R3, -RZ, RZ, 0, 0 ;  /* 0x00000000ff037431 */ /* 0x000fc800000001ff */
[----:B------:R-:W-:Y:S05]  /*b4b0*/  RET.REL.NODEC R2 `(_ZN7cutlass13device_kernelINS_4gemm6kernel13GemmUniversalIN4cute5tupleIJiiiiEEENS1_10collective13CollectiveMmaINS1_35MainloopSm100TmaUmmaWarpSpecializedILi16ELi2ELi4ENS5_IJNS4_1CILi4EEENSA_ILi1EEESC_EEEEENS5_IJNSA_ILi256EEENSA_ILi128EEENSA_ILi32EEEEEENS_6half_tENS5_IJlSC_lEEESJ_SK_NS4_8TiledMMAINS4_8MMA_AtomIJNS4_26SM100_MMA_F16BF16_2x1SM_SSISJ_SJ_fLi256ELi128ELNS4_4UMMA5MajorE0ELSP_0ELNSO_7ScaleInE0ELSQ_0EEEEEENS4_6LayoutINS5_IJSC_SC_SC_EEENS5_IJNSA_ILi0EEESV_SV_EEEEENS5_IJNS4_10UnderscoreESY_SY_EEEEENS4_18SM100_TMA_2SM_LOADENS4_14ComposedLayoutINS4_7SwizzleILi2ELi4ELi3EEENS4_18smem_ptr_flag_bitsILi16EEENST_INS5_IJNSA_ILi8EEESH_EEENS5_IJSH_SC_EEEEEEEvNS4_8identityENS4_28SM100_TMA_2SM_LOAD_MULTICASTES1B_vS1C_EENS_8epilogue10collective18CollectiveEpilogueINS1F_23Sm100TmaWarpSpecializedILi4ELi2ELi32ELb1ELb0EEEJNS5_IJSG_SG_SH_EEENS5_IJNST_ISG_SC_EENST_ISH_SC_EEEEESJ_SK_SJ_SK_NS1F_6fusion15FusionCallbacksIS1J_NS1O_17LinearCombinationISJ_fSJ_fLNS_15FloatRoundStyleE2EEES1K_S1N_JEEENS4_5SM1004TMEM4LOAD26SM100_TMEM_LOAD_32dp32b32xENS4_13SM90_TMA_LOADES1B_NS4_39AutoVectorizingCopyWithAssumedAlignmentILi128EEENS4_14SM90_TMA_STOREES1B_S20_S20_EEEvvEEEEvNT_6ParamsE) ;  /* 0xffffff4802d07950 */ /* 0x000fea0003c3ffff */
        .weak           $__internal_1_$__cuda_sm10x_tcgen05_guardrail_trap_phase_invalid_during_alloc
        .type           $__internal_1_$__cuda_sm10x_tcgen05_guardrail_trap_phase_invalid_during_alloc,@function
        .size           $__internal_1_$__cuda_sm10x_tcgen05_guardrail_trap_phase_invalid_during_alloc,($__internal_2_$__cuda_sm10x_tcgen05_guardrail_trap_unallocated_columns_being_dealloced - $__internal_1_$__cuda_sm10x_tcgen05_guardrail_trap_phase_invalid_during_alloc)
$__internal_1_$__cuda_sm10x_tcgen05_guardrail_trap_phase_invalid_during_alloc:
[----:B------:R-:W-:Y:S05]  /*b4c0*/  BPT.TRAP 0x1 ;  /* 0x000000040000795c */ /* 0x000fea0000300000 */
[----:B------:R-:W-:-:S04]  /*b4d0*/  MOV R5, 0x0 ;  /* 0x0000000000057802 */ /* 0x000fc80000000f00 */
[----:B------:R-:W-:Y:S05]  /*b4e0*/  RET.REL.NODEC R4 `(_ZN7cutlass13device_kernelINS_4gemm6kernel13GemmUniversalIN4cute5tupleIJiiiiEEENS1_10collective13CollectiveMmaINS1_35MainloopSm100TmaUmmaWarpSpecializedILi16ELi2ELi4ENS5_IJNS4_1CILi4EEENSA_ILi1EEESC_EEEEENS5_IJNSA_ILi256EEENSA_ILi128EEENSA_ILi32EEEEEENS_6half_tENS5_IJlSC_lEEESJ_SK_NS4_8TiledMMAINS4_8MMA_AtomIJNS4_26SM100_MMA_F16BF16_2x1SM_SSISJ_SJ_fLi256ELi128ELNS4_4UMMA5MajorE0ELSP_0ELNSO_7ScaleInE0ELSQ_0EEEEEENS4_6LayoutINS5_IJSC_SC_SC_EEENS5_IJNSA_ILi0EEESV_SV_EEEEENS5_IJNS4_10UnderscoreESY_SY_EEEEENS4_18SM100_TMA_2SM_LOADENS4_14ComposedLayoutINS4_7SwizzleILi2ELi4ELi3EEENS4_18smem_ptr_flag_bitsILi16EEENST_INS5_IJNSA_ILi8EEESH_EEENS5_IJSH_SC_EEEEEEEvNS4_8identityENS4_28SM100_TMA_2SM_LOAD_MULTICASTES1B_vS1C_EENS_8epilogue10collective18CollectiveEpilogueINS1F_23Sm100TmaWarpSpecializedILi4ELi2ELi32ELb1ELb0EEEJNS5_IJSG_SG_SH_EEENS5_IJNST_ISG_SC_EENST_ISH_SC_EEEEESJ_SK_SJ_SK_NS1F_6fusion15FusionCallbacksIS1J_NS1O_17LinearCombinationISJ_fSJ_fLNS_15FloatRoundStyleE2EEES1K_S1N_JEEENS4_5SM1004TMEM4LOAD26SM100_TMEM_LOAD_32dp32b32xENS4_13SM90_TMA_LOADES1B_NS4_39AutoVectorizingCopyWithAssumedAlignmentILi128EEENS4_14SM90_TMA_STOREES1B_S20_S20_EEEvvEEEEvNT_6ParamsE) ;  /* 0xffffff4804c47950 */ /* 0x000fea0003c3ffff */
        .weak           $__internal_2_$__cuda_sm10x_tcgen05_guardrail_trap_unallocated_columns_being_dealloced
        .type           $__internal_2_$__cuda_sm10x_tcgen05_guardrail_trap_unallocated_columns_being_dealloced,@function
        .size           $__internal_2_$__cuda_sm10x_tcgen05_guardrail_trap_unallocated_columns_being_dealloced,(.L_x_234 - $__internal_2_$__cuda_sm10x_tcgen05_guardrail_trap_unallocated_columns_being_dealloced)
$__internal_2_$__cuda_sm10x_tcgen05_guardrail_trap_unallocated_columns_being_dealloced:
[----:B------:R-:W-:Y:S05]  /*b4f0*/  BPT.TRAP 0x1 ;  /* 0x000000040000795c */ /* 0x000fea0000300000 */
[----:B------:R-:W-:-:S04]  /*b500*/  HFMA2 R3, -RZ, RZ, 0, 0 ;  /* 0x00000000ff037431 */ /* 0x000fc800000001ff */
[----:B------:R-:W-:Y:S05]  /*b510*/  RET.REL.NODEC R2 `(_ZN7cutlass13device_kernelINS_4gemm6kernel13GemmUniversalIN4cute5tupleIJiiiiEEENS1_10collective13CollectiveMmaINS1_35MainloopSm100TmaUmmaWarpSpecializedILi16ELi2ELi4ENS5_IJNS4_1CILi4EEENSA_ILi1EEESC_EEEEENS5_IJNSA_ILi256EEENSA_ILi128EEENSA_ILi32EEEEEENS_6half_tENS5_IJlSC_lEEESJ_SK_NS4_8TiledMMAINS4_8MMA_AtomIJNS4_26SM100_MMA_F16BF16_2x1SM_SSISJ_SJ_fLi256ELi128ELNS4_4UMMA5MajorE0ELSP_0ELNSO_7ScaleInE0ELSQ_0EEEEEENS4_6LayoutINS5_IJSC_SC_SC_EEENS5_IJNSA_ILi0EEESV_SV_EEEEENS5_IJNS4_10UnderscoreESY_SY_EEEEENS4_18SM100_TMA_2SM_LOADENS4_14ComposedLayoutINS4_7SwizzleILi2ELi4ELi3EEENS4_18smem_ptr_flag_bitsILi16EEENST_INS5_IJNSA_ILi8EEESH_EEENS5_IJSH_SC_EEEEEEEvNS4_8identityENS4_28SM100_TMA_2SM_LOAD_MULTICASTES1B_vS1C_EENS_8epilogue10collective18CollectiveEpilogueINS1F_23Sm100TmaWarpSpecializedILi4ELi2ELi32ELb1ELb0EEEJNS5_IJSG_SG_SH_EEENS5_IJNST_ISG_SC_EENST_ISH_SC_EEEEESJ_SK_SJ_SK_NS1F_6fusion15FusionCallbacksIS1J_NS1O_17LinearCombinationISJ_fSJ_fLNS_15FloatRoundStyleE2EEES1K_S1N_JEEENS4_5SM1004TMEM4LOAD26SM100_TMEM_LOAD_32dp32b32xENS4_13SM90_TMA_LOADES1B_NS4_39AutoVectorizingCopyWithAssumedAlignmentILi128EEENS4_14SM90_TMA_STOREES1B_S20_S20_EEEvvEEEEvNT_6ParamsE) ;  /* 0xffffff4802b87950 */ /* 0x000fea0003c3ffff */
.L_x_233:
[----:B------:R-:W-:-:S00]  /*b520*/  BRA `(.L_x_233) ;  /* 0xfffffffc00fc7947 */ /* 0x000fc0000383ffff */
[----:B------:R-:W-:-:S00]  /*b530*/  NOP ;  /* 0x0000000000007918 */ /* 0x000fc00000000000 */
        /* <DEDUP_REMOVED lines=12> */
.L_x_234:


//--------------------- .nv.global.init           --------------------------
	.section	.nv.global.init,"aw",@progbits
.nv.global.init:
	.type		$str$27,@object
	.size		$str$27,($str$28 - $str$27)
$str$27:
        /*0000*/ 	.byte	0x28, 0x61, 0x64, 0x64, 0x72, 0x65, 0x73, 0x73, 0x20, 0x26, 0x20, 0x6d, 0x61, 0x73, 0x6b, 0x29
        /*0010*/ 	.byte	0x20, 0x3d, 0x3d, 0x20, 0x30, 0x00
	.type		$str$28,@object
	.size		$str$28,($str$26 - $str$28)
$str$28:
        /*0016*/ 	.byte	0x2f, 0x74, 0x6d, 0x70, 0x2f, 0x63, 0x75, 0x74, 0x6c, 0x61, 0x73, 0x73, 0x5f, 0x73, 0x77, 0x65
        /*0026*/ 	.byte	0x65, 0x70, 0x5f, 0x73, 0x72, 0x63, 0x2f, 0x69, 0x6e, 0x63, 0x6c, 0x75, 0x64, 0x65, 0x2f, 0x63
        /*0036*/ 	.byte	0x75, 0x74, 0x65, 0x2f, 0x70, 0x6f, 0x69, 0x6e, 0x74, 0x65, 0x72, 0x5f, 0x66, 0x6c, 0x61, 0x67
        /*0046*/ 	.byte	0x67, 0x65, 0x64, 0x2e, 0x68, 0x70, 0x70, 0x00
	.type		$str$26,@object
	.size		$str$26,($str$25 - $str$26)
$str$26:
        /*004e*/ 	.byte	0x2f, 0x74, 0x6d, 0x70, 0x2f, 0x63, 0x75, 0x74, 0x6c, 0x61, 0x73, 0x73, 0x5f, 0x73, 0x77, 0x65
        /*005e*/ 	.byte	0x65, 0x70, 0x5f, 0x73, 0x72, 0x63, 0x2f, 0x69, 0x6e, 0x63, 0x6c, 0x75, 0x64, 0x65, 0x2f, 0x63
        /*006e*/ 	.byte	0x75, 0x74, 0x65, 0x2f, 0x61, 0x74, 0x6f, 0x6d, 0x2f, 0x63, 0x6f, 0x70, 0x79, 0x5f, 0x74, 0x72
        /*007e*/ 	.byte	0x61, 0x69, 0x74, 0x73, 0x5f, 0x73, 0x6d, 0x31, 0x30, 0x30, 0x2e, 0x68, 0x70, 0x70, 0x00
	.type		$str$25,@object
	.size		$str$25,(__unnamed_1 - $str$25)
$str$25:
        /*008d*/ 	.byte	0x28, 0x28, 0x75, 0x69, 0x6e, 0x74, 0x33, 0x32, 0x5f, 0x74, 0x28, 0x74, 0x68, 0x72, 0x65, 0x61
        /*009d*/ 	.byte	0x64, 0x49, 0x64, 0x78, 0x2e, 0x78, 0x29, 0x20, 0x2f, 0x20, 0x33, 0x32, 0x29, 0x20, 0x25, 0x20
        /*00ad*/ 	.byte	0x34, 0x29, 0x20, 0x3d, 0x3d, 0x20, 0x28, 0x28, 0x28, 0x74, 0x6d, 0x65, 0x6d, 0x5f, 0x61, 0x64
        /*00bd*/ 	.byte	0x64, 0x72, 0x20, 0x3e, 0x3e, 0x20, 0x31, 0x36, 0x29, 0x20, 0x2f, 0x20, 0x33, 0x32, 0x29, 0x20
        /*00cd*/ 	.byte	0x25, 0x20, 0x34, 0x29, 0x00
	.type		__unnamed_1,@object
	.size		__unnamed_1,(__unnamed_2 - __unnamed_1)
__unnamed_1:
        /*00d2*/ 	.byte	0x61, 0x75, 0x74, 0x6f, 0x20, 0x63, 0x75, 0x74, 0x65, 0x3a, 0x3a, 0x61, 0x73, 0x5f, 0x70, 0x6f
        /* <DEDUP_REMOVED lines=24> */
        /*0262*/ 	.byte	0x3e, 0x3e, 0x3e, 0x3e, 0x5d, 0x00
	.type		__unnamed_2,@object
	.size		__unnamed_2,(.L_2 - __unnamed_2)
__unnamed_2:
        /* <DEDUP_REMOVED lines=42> */
        /*0508*/ 	.byte	0x3e, 0x3e, 0x5d, 0x00
.L_2:


//--------------------- .nv.shared._ZN7cutlass13device_kernelINS_4gemm6kernel13GemmUniversalIN4cute5tupleIJiiiiEEENS1_10collective13CollectiveMmaINS1_35MainloopSm100TmaUmmaWarpSpecializedILi16ELi2ELi4ENS5_IJNS4_1CILi4EEENSA_ILi1EEESC_EEEEENS5_IJNSA_ILi256EEENSA_ILi128EEENSA_ILi32EEEEEENS_6half_tENS5_IJlSC_lEEESJ_SK_NS4_8TiledMMAINS4_8MMA_AtomIJNS4_26SM100_MMA_F16BF16_2x1SM_SSISJ_SJ_fLi256ELi128ELNS4_4UMMA5MajorE0ELSP_0ELNSO_7ScaleInE0ELSQ_0EEEEEENS4_6LayoutINS5_IJSC_SC_SC_EEENS5_IJNSA_ILi0EEESV_SV_EEEEENS5_IJNS4_10UnderscoreESY_SY_EEEEENS4_18SM100_TMA_2SM_LOADENS4_14ComposedLayoutINS4_7SwizzleILi2ELi4ELi3EEENS4_18smem_ptr_flag_bitsILi16EEENST_INS5_IJNSA_ILi8EEESH_EEENS5_IJSH_SC_EEEEEEEvNS4_8identityENS4_28SM100_TMA_2SM_LOAD_MULTICASTES1B_vS1C_EENS_8epilogue10collective18CollectiveEpilogueINS1F_23Sm100TmaWarpSpecializedILi4ELi2ELi32ELb1ELb0EEEJNS5_IJSG_SG_SH_EEENS5_IJNST_ISG_SC_EENST_ISH_SC_EEEEESJ_SK_SJ_SK_NS1F_6fusion15FusionCallbacksIS1J_NS1O_17LinearCombinationISJ_fSJ_fLNS_15FloatRoundStyleE2EEES1K_S1N_JEEENS4_5SM1004TMEM4LOAD26SM100_TMEM_LOAD_32dp32b32xENS4_13SM90_TMA_LOADES1B_NS4_39AutoVectorizingCopyWithAssumedAlignmentILi128EEENS4_14SM90_TMA_STOREES1B_S20_S20_EEEvvEEEEvNT_6ParamsE --------------------------
	.section	.nv.shared._ZN7cutlass13device_kernelINS_4gemm6kernel13GemmUniversalIN4cute5tupleIJiiiiEEENS1_10collective13CollectiveMmaINS1_35MainloopSm100TmaUmmaWarpSpecializedILi16ELi2ELi4ENS5_IJNS4_1CILi4EEENSA_ILi1EEESC_EEEEENS5_IJNSA_ILi256EEENSA_ILi128EEENSA_ILi32EEEEEENS_6half_tENS5_IJlSC_lEEESJ_SK_NS4_8TiledMMAINS4_8MMA_AtomIJNS4_26SM100_MMA_F16BF16_2x1SM_SSISJ_SJ_fLi256ELi128ELNS4_4UMMA5MajorE0ELSP_0ELNSO_7ScaleInE0ELSQ_0EEEEEENS4_6LayoutINS5_IJSC_SC_SC_EEENS5_IJNSA_ILi0EEESV_SV_EEEEENS5_IJNS4_10UnderscoreESY_SY_EEEEENS4_18SM100_TMA_2SM_LOADENS4_14ComposedLayoutINS4_7SwizzleILi2ELi4ELi3EEENS4_18smem_ptr_flag_bitsILi16EEENST_INS5_IJNSA_ILi8EEESH_EEENS5_IJSH_SC_EEEEEEEvNS4_8identityENS4_28SM100_TMA_2SM_LOAD_MULTICASTES1B_vS1C_EENS_8epilogue10collective18CollectiveEpilogueINS1F_23Sm100TmaWarpSpecializedILi4ELi2ELi32ELb1ELb0EEEJNS5_IJSG_SG_SH_EEENS5_IJNST_ISG_SC_EENST_ISH_SC_EEEEESJ_SK_SJ_SK_NS1F_6fusion15FusionCallbacksIS1J_NS1O_17LinearCombinationISJ_fSJ_fLNS_15FloatRoundStyleE2EEES1K_S1N_JEEENS4_5SM1004TMEM4LOAD26SM100_TMEM_LOAD_32dp32b32xENS4_13SM90_TMA_LOADES1B_NS4_39AutoVectorizingCopyWithAssumedAlignmentILi128EEENS4_14SM90_TMA_STOREES1B_S20_S20_EEEvvEEEEvNT_6ParamsE,"aw",@nobits
	.sectionflags	@""
	.align	16
	.zero		1024


//--------------------- .nv.shared.reserved.0     --------------------------
	.section	.nv.shared.reserved.0,"aw",@nobits
	.weak		__nv_reservedSMEM_offset_0_alias
	.size		__nv_reservedSMEM_offset_0_alias, 0, 64
	.other		__nv_reservedSMEM_offset_0_alias,@"STO_CUDA_RESERVED_SHARED STV_DEFAULT"
__nv_reservedSMEM_offset_0_alias:
	.zero		0
.nv.shared.reserved.0:
	.zero		64
	.weak		__nv_reservedSMEM_tcgen05_partition
	.type		__nv_reservedSMEM_tcgen05_partition,@object
	.size		__nv_reservedSMEM_tcgen05_partition,(.L_0 - __nv_reservedSMEM_tcgen05_partition)
__nv_reservedSMEM_tcgen05_partition:
	.zero		32
.L_0:


//--------------------- .nv.global                --------------------------
	.section	.nv.global,"aw",@nobits
.nv.global:
	.type		_ZN40_INTERNAL_ab38d29a_4_k_cu_fbe1515d_270054cute1_E,@object
	.size		_ZN40_INTERNAL_ab38d29a_4_k_cu_fbe1515d_270054cute1_E,(_ZN40_INTERNAL_ab38d29a_4_k_cu_fbe1515d_270054cuda3std3__45__cpo6cbeginE - _ZN40_INTERNAL_ab38d29a_4_k_cu_fbe1515d_270054cute1_E)
_ZN40_INTERNAL_ab38d29a_4_k_cu_fbe1515d_270054cute1_E:
	.zero		1
	.type		_ZN40_INTERNAL_ab38d29a_4_k_cu_fbe1515d_270054cuda3std3__45__cpo6cbeginE,@object
	.size		_ZN40_INTERNAL_ab38d29a_4_k_cu_fbe1515d_270054cuda3std3__45__cpo6cbeginE,(_ZN40_INTERNAL_ab38d29a_4_k_cu_fbe1515d_270054cuda3std3__48in_placeE - _ZN40_INTERNAL_ab38d29a_4_k_cu_fbe1515d_270054cuda3std3__45__cpo6cbeginE)
_ZN40_INTERNAL_ab38d29a_4_k_cu_fbe1515d_270054cuda3std3__45__cpo6cbeginE:
	.zero		1
	.type		_ZN40_INTERNAL_ab38d29a_4_k_cu_fbe1515d_270054cuda3std3__48in_placeE,@object
	.size		_ZN40_INTERNAL_ab38d29a_4_k_cu_fbe1515d_270054cuda3std3__48in_placeE,(_ZN40_INTERNAL_ab38d29a_4_k_cu_fbe1515d_270054cuda3std6ranges3__45__cpo9iter_moveE - _ZN40_INTERNAL_ab38d29a_4_k_cu_fbe1515d_270054cuda3std3__48in_placeE)
_ZN40_INTERNAL_ab38d29a_4_k_cu_fbe1515d_270054cuda3std3__48in_placeE:
	.zero		1
	.type		_ZN40_INTERNAL_ab38d29a_4_k_cu_fbe1515d_270054cuda3std6ranges3__45__cpo9iter_moveE,@object
	.size		_ZN40_INTERNAL_ab38d29a_4_k_cu_fbe1515d_270054cuda3std6ranges3__45__cpo9iter_moveE,(_ZN40_INTERNAL_ab38d29a_4_k_cu_fbe1515d_270054cuda3std3__45__cpo5beginE - _ZN40_INTERNAL_ab38d29a_4_k_cu_fbe1515d_270054cuda3std6ranges3__45__cpo9iter_moveE)
_ZN40_INTERNAL_ab38d29a_4_k_cu_fbe1515d_270054cuda3std6ranges3__45__cpo9iter_moveE:
	.zero		1
	.type		_ZN40_INTERNAL_ab38d29a_4_k_cu_fbe1515d_270054cuda3std3__45__cpo5beginE,@object
	.size		_ZN40_INTERNAL_ab38d29a_4_k_cu_fbe1515d_270054cuda3std3__45__cpo5beginE,(_ZN40_INTERNAL_ab38d29a_4_k_cu_fbe1515d_270054cuda3std3__442_GLOBAL__N__ab38d29a_4_k_cu_fbe1515d_270056ignoreE - _ZN40_INTERNAL_ab38d29a_4_k_cu_fbe1515d_270054cuda3std3__45__cpo5beginE)
_ZN40_INTERNAL_ab38d29a_4_k_cu_fbe1515d_270054cuda3std3__45__cpo5beginE:
	.zero		1
	.type		_ZN40_INTERNAL_ab38d29a_4_k_cu_fbe1515d_270054cuda3std3__442_GLOBAL__N__ab38d29a_4_k_cu_fbe1515d_270056ignoreE,@object
	.size		_ZN40_INTERNAL_ab38d29a_4_k_cu_fbe1515d_270054cuda3std3__442_GLOBAL__N__ab38d29a_4_k_cu_fbe1515d_270056ignoreE,(_ZN40_INTERNAL_ab38d29a_4_k_cu_fbe1515d_270054cute7productE - _ZN40_INTERNAL_ab38d29a_4_k_cu_fbe1515d_270054cuda3std3__442_GLOBAL__N__ab38d29a_4_k_cu_fbe1515d_270056ignoreE)
_ZN40_INTERNAL_ab38d29a_4_k_cu_fbe1515d_270054cuda3std3__442_GLOBAL__N__ab38d29a_4_k_cu_fbe1515d_270056ignoreE:
	.zero		1
	.type		_ZN40_INTERNAL_ab38d29a_4_k_cu_fbe1515d_270054cute7productE,@object
	.size		_ZN40_INTERNAL_ab38d29a_4_k_cu_fbe1515d_270054cute7productE,(_ZN40_INTERNAL_ab38d29a_4_k_cu_fbe1515d_270054cuda3std3__45__cpo3endE - _ZN40_INTERNAL_ab38d29a_4_k_cu_fbe1515d_270054cute7productE)
_ZN40_INTERNAL_ab38d29a_4_k_cu_fbe1515d_270054cute7productE:
	.zero		1
	.type		_ZN40_INTERNAL_ab38d29a_4_k_cu_fbe1515d_270054cuda3std3__45__cpo3endE,@object
	.size		_ZN40_INTERNAL_ab38d29a_4_k_cu_fbe1515d_270054cuda3std3__45__cpo3endE,(_ZN40_INTERNAL_ab38d29a_4_k_cu_fbe1515d_270054cuda3std3__419piecewise_constructE - _ZN40_INTERNAL_ab38d29a_4_k_cu_fbe1515d_270054cuda3std3__45__cpo3endE)
_ZN40_INTERNAL_ab38d29a_4_k_cu_fbe1515d_270054cuda3std3__45__cpo3endE:
	.zero		1
	.type		_ZN40_INTERNAL_ab38d29a_4_k_cu_fbe1515d_270054cuda3std3__419piecewise_constructE,@object
	.size		_ZN40_INTERNAL_ab38d29a_4_k_cu_fbe1515d_270054cuda3std3__419piecewise_constructE,(_ZN40_INTERNAL_ab38d29a_4_k_cu_fbe1515d_270054cuda3std3__45__cpo4cendE - _ZN40_INTERNAL_ab38d29a_4_k_cu_fbe1515d_270054cuda3std3__419piecewise_constructE)
_ZN40_INTERNAL_ab38d29a_4_k_cu_fbe1515d_270054cuda3std3__419piecewise_constructE:
	.zero		1
	.type		_ZN40_INTERNAL_ab38d29a_4_k_cu_fbe1515d_270054cuda3std3__45__cpo4cendE,@object
	.size		_ZN40_INTERNAL_ab38d29a_4_k_cu_fbe1515d_270054cuda3std3__45__cpo4cendE,(_ZN40_INTERNAL_ab38d29a_4_k_cu_fbe1515d_270054cuda3std6ranges3__45__cpo4swapE - _ZN40_INTERNAL_ab38d29a_4_k_cu_fbe1515d_270054cuda3std3__45__cpo4cendE)
_ZN40_INTERNAL_ab38d29a_4_k_cu_fbe1515d_270054cuda3std3__45__cpo4cendE:
	.zero		1
	.type		_ZN40_INTERNAL_ab38d29a_4_k_cu_fbe1515d_270054cuda3std6ranges3__45__cpo4swapE,@object
	.size		_ZN40_INTERNAL_ab38d29a_4_k_cu_fbe1515d_270054cuda3std6ranges3__45__cpo4swapE,(.L_10 - _ZN40_INTERNAL_ab38d29a_4_k_cu_fbe1515d_270054cuda3std6ranges3__45__cpo4swapE)
_ZN40_INTERNAL_ab38d29a_4_k_cu_fbe1515d_270054cuda3std6ranges3__45__cpo4swapE:
	.zero		1
.L_10:


//--------------------- .nv.constant0._ZN7cutlass13device_kernelINS_4gemm6kernel13GemmUniversalIN4cute5tupleIJiiiiEEENS1_10collective13CollectiveMmaINS1_35MainloopSm100TmaUmmaWarpSpecializedILi16ELi2ELi4ENS5_IJNS4_1CILi4EEENSA_ILi1EEESC_EEEEENS5_IJNSA_ILi256EEENSA_ILi128EEENSA_ILi32EEEEEENS_6half_tENS5_IJlSC_lEEESJ_SK_NS4_8TiledMMAINS4_8MMA_AtomIJNS4_26SM100_MMA_F16BF16_2x1SM_SSISJ_SJ_fLi256ELi128ELNS4_4UMMA5MajorE0ELSP_0ELNSO_7ScaleInE0ELSQ_0EEEEEENS4_6LayoutINS5_IJSC_SC_SC_EEENS5_IJNSA_ILi0EEESV_SV_EEEEENS5_IJNS4_10UnderscoreESY_SY_EEEEENS4_18SM100_TMA_2SM_LOADENS4_14ComposedLayoutINS4_7SwizzleILi2ELi4ELi3EEENS4_18smem_ptr_flag_bitsILi16EEENST_INS5_IJNSA_ILi8EEESH_EEENS5_IJSH_SC_EEEEEEEvNS4_8identityENS4_28SM100_TMA_2SM_LOAD_MULTICASTES1B_vS1C_EENS_8epilogue10collective18CollectiveEpilogueINS1F_23Sm100TmaWarpSpecializedILi4ELi2ELi32ELb1ELb0EEEJNS5_IJSG_SG_SH_EEENS5_IJNST_ISG_SC_EENST_ISH_SC_EEEEESJ_SK_SJ_SK_NS1F_6fusion15FusionCallbacksIS1J_NS1O_17LinearCombinationISJ_fSJ_fLNS_15FloatRoundStyleE2EEES1K_S1N_JEEENS4_5SM1004TMEM4LOAD26SM100_TMEM_LOAD_32dp32b32xENS4_13SM90_TMA_LOADES1B_NS4_39AutoVectorizingCopyWithAssumedAlignmentILi128EEENS4_14SM90_TMA_STOREES1B_S20_S20_EEEvvEEEEvNT_6ParamsE --------------------------
	.section	.nv.constant0._ZN7cutlass13device_kernelINS_4gemm6kernel13GemmUniversalIN4cute5tupleIJiiiiEEENS1_10collective13CollectiveMmaINS1_35MainloopSm100TmaUmmaWarpSpecializedILi16ELi2ELi4ENS5_IJNS4_1CILi4EEENSA_ILi1EEESC_EEEEENS5_IJNSA_ILi256EEENSA_ILi128EEENSA_ILi32EEEEEENS_6half_tENS5_IJlSC_lEEESJ_SK_NS4_8TiledMMAINS4_8MMA_AtomIJNS4_26SM100_MMA_F16BF16_2x1SM_SSISJ_SJ_fLi256ELi128ELNS4_4UMMA5MajorE0ELSP_0ELNSO_7ScaleInE0ELSQ_0EEEEEENS4_6LayoutINS5_IJSC_SC_SC_EEENS5_IJNSA_ILi0EEESV_SV_EEEEENS5_IJNS4_10UnderscoreESY_SY_EEEEENS4_18SM100_TMA_2SM_LOADENS4_14ComposedLayoutINS4_7SwizzleILi2ELi4ELi3EEENS4_18smem_ptr_flag_bitsILi16EEENST_INS5_IJNSA_ILi8EEESH_EEENS5_IJSH_SC_EEEEEEEvNS4_8identityENS4_28SM100_TMA_2SM_LOAD_MULTICASTES1B_vS1C_EENS_8epilogue10collective18CollectiveEpilogueINS1F_23Sm100TmaWarpSpecializedILi4ELi2ELi32ELb1ELb0EEEJNS5_IJSG_SG_SH_EEENS5_IJNST_ISG_SC_EENST_ISH_SC_EEEEESJ_SK_SJ_SK_NS1F_6fusion15FusionCallbacksIS1J_NS1O_17LinearCombinationISJ_fSJ_fLNS_15FloatRoundStyleE2EEES1K_S1N_JEEENS4_5SM1004TMEM4LOAD26SM100_TMEM_LOAD_32dp32b32xENS4_13SM90_TMA_LOADES1B_NS4_39AutoVectorizingCopyWithAssumedAlignmentILi128EEENS4_14SM90_TMA_STOREES1B_S20_S20_EEEvvEEEEvNT_6ParamsE,"a",@progbits
	.sectionflags	@""
	.align	4
.nv.constant0._ZN7cutlass13device_kernelINS_4gemm6kernel13GemmUniversalIN4cute5tupleIJiiiiEEENS1_10collective13CollectiveMmaINS1_35MainloopSm100TmaUmmaWarpSpecializedILi16ELi2ELi4ENS5_IJNS4_1CILi4EEENSA_ILi1EEESC_EEEEENS5_IJNSA_ILi256EEENSA_ILi128EEENSA_ILi32EEEEEENS_6half_tENS5_IJlSC_lEEESJ_SK_NS4_8TiledMMAINS4_8MMA_AtomIJNS4_26SM100_MMA_F16BF16_2x1SM_SSISJ_SJ_fLi256ELi128ELNS4_4UMMA5MajorE0ELSP_0ELNSO_7ScaleInE0ELSQ_0EEEEEENS4_6LayoutINS5_IJSC_SC_SC_EEENS5_IJNSA_ILi0EEESV_SV_EEEEENS5_IJNS4_10UnderscoreESY_SY_EEEEENS4_18SM100_TMA_2SM_LOADENS4_14ComposedLayoutINS4_7SwizzleILi2ELi4ELi3EEENS4_18smem_ptr_flag_bitsILi16EEENST_INS5_IJNSA_ILi8EEESH_EEENS5_IJSH_SC_EEEEEEEvNS4_8identityENS4_28SM100_TMA_2SM_LOAD_MULTICASTES1B_vS1C_EENS_8epilogue10collective18CollectiveEpilogueINS1F_23Sm100TmaWarpSpecializedILi4ELi2ELi32ELb1ELb0EEEJNS5_IJSG_SG_SH_EEENS5_IJNST_ISG_SC_EENST_ISH_SC_EEEEESJ_SK_SJ_SK_NS1F_6fusion15FusionCallbacksIS1J_NS1O_17LinearCombinationISJ_fSJ_fLNS_15FloatRoundStyleE2EEES1K_S1N_JEEENS4_5SM1004TMEM4LOAD26SM100_TMEM_LOAD_32dp32b32xENS4_13SM90_TMA_LOADES1B_NS4_39AutoVectorizingCopyWithAssumedAlignmentILi128EEENS4_14SM90_TMA_STOREES1B_S20_S20_EEEvvEEEEvNT_6ParamsE:
	.zero		2944


//--------------------- SYMBOLS --------------------------

	.type		.nv.reservedSmem.offset0,@object
	.size		.nv.reservedSmem.offset0,0x4
	.type		.nv.reservedSmem.cap,@object
	.size		.nv.reservedSmem.cap,0x4
	.type		__assertfail,@function
